//
// Generated by NVIDIA NVVM Compiler
//
// Compiler Build ID: CL-36424714
// Cuda compilation tools, release 13.0, V13.0.88
// Based on NVVM 20.0.0
//

.version 9.0
.target sm_100
.address_size 64

	// .globl	_Z26add_to_bloom_filter_kernelPjPKcPKiS3_j

.visible .entry _Z26add_to_bloom_filter_kernelPjPKcPKiS3_j(
	.param .u64 .ptr .align 1 _Z26add_to_bloom_filter_kernelPjPKcPKiS3_j_param_0,
	.param .u64 .ptr .align 1 _Z26add_to_bloom_filter_kernelPjPKcPKiS3_j_param_1,
	.param .u64 .ptr .align 1 _Z26add_to_bloom_filter_kernelPjPKcPKiS3_j_param_2,
	.param .u64 .ptr .align 1 _Z26add_to_bloom_filter_kernelPjPKcPKiS3_j_param_3,
	.param .u32 _Z26add_to_bloom_filter_kernelPjPKcPKiS3_j_param_4
)
{
	.reg .pred 	%p<20>;
	.reg .b32 	%r<354>;
	.reg .b64 	%rd<87>;

	ld.param.u64 	%rd39, [_Z26add_to_bloom_filter_kernelPjPKcPKiS3_j_param_0];
	ld.param.u64 	%rd40, [_Z26add_to_bloom_filter_kernelPjPKcPKiS3_j_param_1];
	ld.param.u64 	%rd41, [_Z26add_to_bloom_filter_kernelPjPKcPKiS3_j_param_2];
	ld.param.u64 	%rd42, [_Z26add_to_bloom_filter_kernelPjPKcPKiS3_j_param_3];
	ld.param.u32 	%r28, [_Z26add_to_bloom_filter_kernelPjPKcPKiS3_j_param_4];
	mov.u32 	%r29, %ctaid.x;
	mov.u32 	%r30, %ntid.x;
	mov.u32 	%r31, %tid.x;
	mad.lo.s32 	%r1, %r29, %r30, %r31;
	setp.gt.s32 	%p1, %r1, 9999;
	@%p1 bra 	$L__BB0_28;
	cvta.to.global.u64 	%rd43, %rd42;
	cvta.to.global.u64 	%rd44, %rd41;
	cvta.to.global.u64 	%rd1, %rd40;
	mul.wide.s32 	%rd45, %r1, 4;
	add.s64 	%rd46, %rd43, %rd45;
	ld.global.s32 	%rd2, [%rd46];
	add.s64 	%rd47, %rd44, %rd45;
	ld.global.s32 	%rd4, [%rd47];
	setp.eq.s64 	%p2, %rd4, 0;
	add.s64 	%rd3, %rd1, %rd2;
	mov.b32 	%r343, -2128831035;
	@%p2 bra 	$L__BB0_14;
	cvt.u32.u64 	%r35, %rd4;
	setp.lt.u32 	%p3, %r35, 16;
	mov.b32 	%r343, -2128831035;
	mov.b64 	%rd73, 0;
	@%p3 bra 	$L__BB0_5;
	and.b64  	%rd73, %rd4, -16;
	add.s64 	%rd49, %rd2, %rd1;
	add.s64 	%rd78, %rd49, 7;
	mov.b32 	%r343, -2128831035;
	mov.u64 	%rd79, %rd73;
$L__BB0_4:
	.pragma "nounroll";
	ld.global.u8 	%r37, [%rd78+-7];
	xor.b32  	%r38, %r343, %r37;
	mul.lo.s32 	%r39, %r38, 16777619;
	ld.global.u8 	%r40, [%rd78+-6];
	xor.b32  	%r41, %r39, %r40;
	mul.lo.s32 	%r42, %r41, 16777619;
	ld.global.u8 	%r43, [%rd78+-5];
	xor.b32  	%r44, %r42, %r43;
	mul.lo.s32 	%r45, %r44, 16777619;
	ld.global.u8 	%r46, [%rd78+-4];
	xor.b32  	%r47, %r45, %r46;
	mul.lo.s32 	%r48, %r47, 16777619;
	ld.global.u8 	%r49, [%rd78+-3];
	xor.b32  	%r50, %r48, %r49;
	mul.lo.s32 	%r51, %r50, 16777619;
	ld.global.u8 	%r52, [%rd78+-2];
	xor.b32  	%r53, %r51, %r52;
	mul.lo.s32 	%r54, %r53, 16777619;
	ld.global.u8 	%r55, [%rd78+-1];
	xor.b32  	%r56, %r54, %r55;
	mul.lo.s32 	%r57, %r56, 16777619;
	ld.global.u8 	%r58, [%rd78];
	xor.b32  	%r59, %r57, %r58;
	mul.lo.s32 	%r60, %r59, 16777619;
	ld.global.u8 	%r61, [%rd78+1];
	xor.b32  	%r62, %r60, %r61;
	mul.lo.s32 	%r63, %r62, 16777619;
	ld.global.u8 	%r64, [%rd78+2];
	xor.b32  	%r65, %r63, %r64;
	mul.lo.s32 	%r66, %r65, 16777619;
	ld.global.u8 	%r67, [%rd78+3];
	xor.b32  	%r68, %r66, %r67;
	mul.lo.s32 	%r69, %r68, 16777619;
	ld.global.u8 	%r70, [%rd78+4];
	xor.b32  	%r71, %r69, %r70;
	mul.lo.s32 	%r72, %r71, 16777619;
	ld.global.u8 	%r73, [%rd78+5];
	xor.b32  	%r74, %r72, %r73;
	mul.lo.s32 	%r75, %r74, 16777619;
	ld.global.u8 	%r76, [%rd78+6];
	xor.b32  	%r77, %r75, %r76;
	mul.lo.s32 	%r78, %r77, 16777619;
	ld.global.u8 	%r79, [%rd78+7];
	xor.b32  	%r80, %r78, %r79;
	mul.lo.s32 	%r81, %r80, 16777619;
	ld.global.u8 	%r82, [%rd78+8];
	xor.b32  	%r83, %r81, %r82;
	mul.lo.s32 	%r343, %r83, 16777619;
	add.s64 	%rd79, %rd79, -16;
	add.s64 	%rd78, %rd78, 16;
	setp.eq.s64 	%p4, %rd79, 0;
	@%p4 bra 	$L__BB0_5;
	bra.uni 	$L__BB0_4;
$L__BB0_5:
	and.b32  	%r85, %r35, 15;
	setp.eq.s32 	%p5, %r85, 0;
	@%p5 bra 	$L__BB0_14;
	and.b64  	%rd50, %rd4, 15;
	add.s64 	%rd51, %rd50, -1;
	setp.lt.u64 	%p6, %rd51, 7;
	@%p6 bra 	$L__BB0_8;
	add.s64 	%rd52, %rd3, %rd73;
	ld.global.u8 	%r87, [%rd52];
	xor.b32  	%r88, %r343, %r87;
	mul.lo.s32 	%r89, %r88, 16777619;
	ld.global.u8 	%r90, [%rd52+1];
	xor.b32  	%r91, %r89, %r90;
	mul.lo.s32 	%r92, %r91, 16777619;
	ld.global.u8 	%r93, [%rd52+2];
	xor.b32  	%r94, %r92, %r93;
	mul.lo.s32 	%r95, %r94, 16777619;
	ld.global.u8 	%r96, [%rd52+3];
	xor.b32  	%r97, %r95, %r96;
	mul.lo.s32 	%r98, %r97, 16777619;
	ld.global.u8 	%r99, [%rd52+4];
	xor.b32  	%r100, %r98, %r99;
	mul.lo.s32 	%r101, %r100, 16777619;
	ld.global.u8 	%r102, [%rd52+5];
	xor.b32  	%r103, %r101, %r102;
	mul.lo.s32 	%r104, %r103, 16777619;
	ld.global.u8 	%r105, [%rd52+6];
	xor.b32  	%r106, %r104, %r105;
	mul.lo.s32 	%r107, %r106, 16777619;
	ld.global.u8 	%r108, [%rd52+7];
	xor.b32  	%r109, %r107, %r108;
	mul.lo.s32 	%r343, %r109, 16777619;
	add.s64 	%rd73, %rd73, 8;
$L__BB0_8:
	and.b32  	%r111, %r35, 7;
	setp.eq.s32 	%p7, %r111, 0;
	@%p7 bra 	$L__BB0_14;
	and.b64  	%rd53, %rd4, 7;
	add.s64 	%rd54, %rd53, -1;
	setp.lt.u64 	%p8, %rd54, 3;
	@%p8 bra 	$L__BB0_11;
	add.s64 	%rd55, %rd3, %rd73;
	ld.global.u8 	%r113, [%rd55];
	xor.b32  	%r114, %r343, %r113;
	mul.lo.s32 	%r115, %r114, 16777619;
	ld.global.u8 	%r116, [%rd55+1];
	xor.b32  	%r117, %r115, %r116;
	mul.lo.s32 	%r118, %r117, 16777619;
	ld.global.u8 	%r119, [%rd55+2];
	xor.b32  	%r120, %r118, %r119;
	mul.lo.s32 	%r121, %r120, 16777619;
	ld.global.u8 	%r122, [%rd55+3];
	xor.b32  	%r123, %r121, %r122;
	mul.lo.s32 	%r343, %r123, 16777619;
	add.s64 	%rd73, %rd73, 4;
$L__BB0_11:
	and.b32  	%r125, %r35, 3;
	setp.eq.s32 	%p9, %r125, 0;
	@%p9 bra 	$L__BB0_14;
	add.s64 	%rd56, %rd73, %rd2;
	add.s64 	%rd77, %rd1, %rd56;
	and.b64  	%rd76, %rd4, 3;
$L__BB0_13:
	.pragma "nounroll";
	ld.global.u8 	%r126, [%rd77];
	xor.b32  	%r127, %r343, %r126;
	mul.lo.s32 	%r343, %r127, 16777619;
	add.s64 	%rd77, %rd77, 1;
	add.s64 	%rd76, %rd76, -1;
	setp.ne.s64 	%p10, %rd76, 0;
	@%p10 bra 	$L__BB0_13;
$L__BB0_14:
	cvt.u32.u64 	%r129, %rd4;
	setp.eq.s32 	%p11, %r129, 0;
	mov.b32 	%r353, 0;
	@%p11 bra 	$L__BB0_27;
	setp.lt.u32 	%p12, %r129, 16;
	mov.b32 	%r353, 0;
	mov.b64 	%rd82, 0;
	@%p12 bra 	$L__BB0_18;
	and.b64  	%rd82, %rd4, -16;
	add.s64 	%rd58, %rd2, %rd1;
	add.s64 	%rd80, %rd58, 7;
	mov.b32 	%r353, 0;
	mov.u64 	%rd81, %rd82;
$L__BB0_17:
	.pragma "nounroll";
	ld.global.u8 	%r134, [%rd80+-7];
	add.s32 	%r135, %r353, %r134;
	shl.b32 	%r136, %r135, 10;
	add.s32 	%r137, %r136, %r135;
	shr.u32 	%r138, %r137, 6;
	xor.b32  	%r139, %r138, %r137;
	ld.global.u8 	%r140, [%rd80+-6];
	add.s32 	%r141, %r139, %r140;
	shl.b32 	%r142, %r141, 10;
	add.s32 	%r143, %r142, %r141;
	shr.u32 	%r144, %r143, 6;
	xor.b32  	%r145, %r144, %r143;
	ld.global.u8 	%r146, [%rd80+-5];
	add.s32 	%r147, %r145, %r146;
	shl.b32 	%r148, %r147, 10;
	add.s32 	%r149, %r148, %r147;
	shr.u32 	%r150, %r149, 6;
	xor.b32  	%r151, %r150, %r149;
	ld.global.u8 	%r152, [%rd80+-4];
	add.s32 	%r153, %r151, %r152;
	shl.b32 	%r154, %r153, 10;
	add.s32 	%r155, %r154, %r153;
	shr.u32 	%r156, %r155, 6;
	xor.b32  	%r157, %r156, %r155;
	ld.global.u8 	%r158, [%rd80+-3];
	add.s32 	%r159, %r157, %r158;
	shl.b32 	%r160, %r159, 10;
	add.s32 	%r161, %r160, %r159;
	shr.u32 	%r162, %r161, 6;
	xor.b32  	%r163, %r162, %r161;
	ld.global.u8 	%r164, [%rd80+-2];
	add.s32 	%r165, %r163, %r164;
	shl.b32 	%r166, %r165, 10;
	add.s32 	%r167, %r166, %r165;
	shr.u32 	%r168, %r167, 6;
	xor.b32  	%r169, %r168, %r167;
	ld.global.u8 	%r170, [%rd80+-1];
	add.s32 	%r171, %r169, %r170;
	shl.b32 	%r172, %r171, 10;
	add.s32 	%r173, %r172, %r171;
	shr.u32 	%r174, %r173, 6;
	xor.b32  	%r175, %r174, %r173;
	ld.global.u8 	%r176, [%rd80];
	add.s32 	%r177, %r175, %r176;
	shl.b32 	%r178, %r177, 10;
	add.s32 	%r179, %r178, %r177;
	shr.u32 	%r180, %r179, 6;
	xor.b32  	%r181, %r180, %r179;
	ld.global.u8 	%r182, [%rd80+1];
	add.s32 	%r183, %r181, %r182;
	shl.b32 	%r184, %r183, 10;
	add.s32 	%r185, %r184, %r183;
	shr.u32 	%r186, %r185, 6;
	xor.b32  	%r187, %r186, %r185;
	ld.global.u8 	%r188, [%rd80+2];
	add.s32 	%r189, %r187, %r188;
	shl.b32 	%r190, %r189, 10;
	add.s32 	%r191, %r190, %r189;
	shr.u32 	%r192, %r191, 6;
	xor.b32  	%r193, %r192, %r191;
	ld.global.u8 	%r194, [%rd80+3];
	add.s32 	%r195, %r193, %r194;
	shl.b32 	%r196, %r195, 10;
	add.s32 	%r197, %r196, %r195;
	shr.u32 	%r198, %r197, 6;
	xor.b32  	%r199, %r198, %r197;
	ld.global.u8 	%r200, [%rd80+4];
	add.s32 	%r201, %r199, %r200;
	shl.b32 	%r202, %r201, 10;
	add.s32 	%r203, %r202, %r201;
	shr.u32 	%r204, %r203, 6;
	xor.b32  	%r205, %r204, %r203;
	ld.global.u8 	%r206, [%rd80+5];
	add.s32 	%r207, %r205, %r206;
	shl.b32 	%r208, %r207, 10;
	add.s32 	%r209, %r208, %r207;
	shr.u32 	%r210, %r209, 6;
	xor.b32  	%r211, %r210, %r209;
	ld.global.u8 	%r212, [%rd80+6];
	add.s32 	%r213, %r211, %r212;
	shl.b32 	%r214, %r213, 10;
	add.s32 	%r215, %r214, %r213;
	shr.u32 	%r216, %r215, 6;
	xor.b32  	%r217, %r216, %r215;
	ld.global.u8 	%r218, [%rd80+7];
	add.s32 	%r219, %r217, %r218;
	shl.b32 	%r220, %r219, 10;
	add.s32 	%r221, %r220, %r219;
	shr.u32 	%r222, %r221, 6;
	xor.b32  	%r223, %r222, %r221;
	ld.global.u8 	%r224, [%rd80+8];
	add.s32 	%r225, %r223, %r224;
	shl.b32 	%r226, %r225, 10;
	add.s32 	%r227, %r226, %r225;
	shr.u32 	%r228, %r227, 6;
	xor.b32  	%r353, %r228, %r227;
	add.s64 	%rd81, %rd81, -16;
	add.s64 	%rd80, %rd80, 16;
	setp.ne.s64 	%p13, %rd81, 0;
	@%p13 bra 	$L__BB0_17;
$L__BB0_18:
	and.b32  	%r230, %r129, 15;
	setp.eq.s32 	%p14, %r230, 0;
	@%p14 bra 	$L__BB0_27;
	and.b64  	%rd59, %rd4, 15;
	add.s64 	%rd60, %rd59, -1;
	setp.lt.u64 	%p15, %rd60, 7;
	@%p15 bra 	$L__BB0_21;
	add.s64 	%rd61, %rd3, %rd82;
	ld.global.u8 	%r232, [%rd61];
	add.s32 	%r233, %r353, %r232;
	shl.b32 	%r234, %r233, 10;
	add.s32 	%r235, %r234, %r233;
	shr.u32 	%r236, %r235, 6;
	xor.b32  	%r237, %r236, %r235;
	ld.global.u8 	%r238, [%rd61+1];
	add.s32 	%r239, %r237, %r238;
	shl.b32 	%r240, %r239, 10;
	add.s32 	%r241, %r240, %r239;
	shr.u32 	%r242, %r241, 6;
	xor.b32  	%r243, %r242, %r241;
	ld.global.u8 	%r244, [%rd61+2];
	add.s32 	%r245, %r243, %r244;
	shl.b32 	%r246, %r245, 10;
	add.s32 	%r247, %r246, %r245;
	shr.u32 	%r248, %r247, 6;
	xor.b32  	%r249, %r248, %r247;
	ld.global.u8 	%r250, [%rd61+3];
	add.s32 	%r251, %r249, %r250;
	shl.b32 	%r252, %r251, 10;
	add.s32 	%r253, %r252, %r251;
	shr.u32 	%r254, %r253, 6;
	xor.b32  	%r255, %r254, %r253;
	ld.global.u8 	%r256, [%rd61+4];
	add.s32 	%r257, %r255, %r256;
	shl.b32 	%r258, %r257, 10;
	add.s32 	%r259, %r258, %r257;
	shr.u32 	%r260, %r259, 6;
	xor.b32  	%r261, %r260, %r259;
	ld.global.u8 	%r262, [%rd61+5];
	add.s32 	%r263, %r261, %r262;
	shl.b32 	%r264, %r263, 10;
	add.s32 	%r265, %r264, %r263;
	shr.u32 	%r266, %r265, 6;
	xor.b32  	%r267, %r266, %r265;
	ld.global.u8 	%r268, [%rd61+6];
	add.s32 	%r269, %r267, %r268;
	shl.b32 	%r270, %r269, 10;
	add.s32 	%r271, %r270, %r269;
	shr.u32 	%r272, %r271, 6;
	xor.b32  	%r273, %r272, %r271;
	ld.global.u8 	%r274, [%rd61+7];
	add.s32 	%r275, %r273, %r274;
	shl.b32 	%r276, %r275, 10;
	add.s32 	%r277, %r276, %r275;
	shr.u32 	%r278, %r277, 6;
	xor.b32  	%r353, %r278, %r277;
	add.s64 	%rd82, %rd82, 8;
$L__BB0_21:
	and.b32  	%r280, %r129, 7;
	setp.eq.s32 	%p16, %r280, 0;
	@%p16 bra 	$L__BB0_27;
	and.b64  	%rd62, %rd4, 7;
	add.s64 	%rd63, %rd62, -1;
	setp.lt.u64 	%p17, %rd63, 3;
	@%p17 bra 	$L__BB0_24;
	add.s64 	%rd64, %rd3, %rd82;
	ld.global.u8 	%r282, [%rd64];
	add.s32 	%r283, %r353, %r282;
	shl.b32 	%r284, %r283, 10;
	add.s32 	%r285, %r284, %r283;
	shr.u32 	%r286, %r285, 6;
	xor.b32  	%r287, %r286, %r285;
	ld.global.u8 	%r288, [%rd64+1];
	add.s32 	%r289, %r287, %r288;
	shl.b32 	%r290, %r289, 10;
	add.s32 	%r291, %r290, %r289;
	shr.u32 	%r292, %r291, 6;
	xor.b32  	%r293, %r292, %r291;
	ld.global.u8 	%r294, [%rd64+2];
	add.s32 	%r295, %r293, %r294;
	shl.b32 	%r296, %r295, 10;
	add.s32 	%r297, %r296, %r295;
	shr.u32 	%r298, %r297, 6;
	xor.b32  	%r299, %r298, %r297;
	ld.global.u8 	%r300, [%rd64+3];
	add.s32 	%r301, %r299, %r300;
	shl.b32 	%r302, %r301, 10;
	add.s32 	%r303, %r302, %r301;
	shr.u32 	%r304, %r303, 6;
	xor.b32  	%r353, %r304, %r303;
	add.s64 	%rd82, %rd82, 4;
$L__BB0_24:
	and.b32  	%r306, %r129, 3;
	setp.eq.s32 	%p18, %r306, 0;
	@%p18 bra 	$L__BB0_27;
	add.s64 	%rd65, %rd82, %rd2;
	add.s64 	%rd86, %rd1, %rd65;
	and.b64  	%rd85, %rd4, 3;
$L__BB0_26:
	.pragma "nounroll";
	ld.global.u8 	%r307, [%rd86];
	add.s32 	%r308, %r353, %r307;
	shl.b32 	%r309, %r308, 10;
	add.s32 	%r310, %r309, %r308;
	shr.u32 	%r311, %r310, 6;
	xor.b32  	%r353, %r311, %r310;
	add.s64 	%rd86, %rd86, 1;
	add.s64 	%rd85, %rd85, -1;
	setp.ne.s64 	%p19, %rd85, 0;
	@%p19 bra 	$L__BB0_26;
$L__BB0_27:
	cvta.to.global.u64 	%rd66, %rd39;
	shl.b32 	%r312, %r353, 3;
	add.s32 	%r313, %r312, %r353;
	shr.u32 	%r314, %r313, 11;
	xor.b32  	%r315, %r314, %r313;
	shl.b32 	%r316, %r315, 15;
	add.s32 	%r317, %r316, %r315;
	and.b32  	%r318, %r343, %r28;
	shr.u32 	%r319, %r318, 5;
	and.b32  	%r320, %r318, 31;
	mov.b32 	%r321, 1;
	shl.b32 	%r322, %r321, %r320;
	mul.wide.u32 	%rd67, %r319, 4;
	add.s64 	%rd68, %rd66, %rd67;
	atom.global.or.b32 	%r323, [%rd68], %r322;
	add.s32 	%r324, %r317, %r343;
	and.b32  	%r325, %r324, %r28;
	shr.u32 	%r326, %r325, 5;
	and.b32  	%r327, %r325, 31;
	shl.b32 	%r328, %r321, %r327;
	mul.wide.u32 	%rd69, %r326, 4;
	add.s64 	%rd70, %rd66, %rd69;
	atom.global.or.b32 	%r329, [%rd70], %r328;
	add.s32 	%r330, %r324, %r317;
	and.b32  	%r331, %r330, %r28;
	shr.u32 	%r332, %r331, 5;
	and.b32  	%r333, %r331, 31;
	shl.b32 	%r334, %r321, %r333;
	mul.wide.u32 	%rd71, %r332, 4;
	add.s64 	%rd72, %rd66, %rd71;
	atom.global.or.b32 	%r335, [%rd72], %r334;
$L__BB0_28:
	ret;

}
	// .globl	_Z25check_bloom_filter_kernelPjPKcPKiS3_Pij
.visible .entry _Z25check_bloom_filter_kernelPjPKcPKiS3_Pij(
	.param .u64 .ptr .align 1 _Z25check_bloom_filter_kernelPjPKcPKiS3_Pij_param_0,
	.param .u64 .ptr .align 1 _Z25check_bloom_filter_kernelPjPKcPKiS3_Pij_param_1,
	.param .u64 .ptr .align 1 _Z25check_bloom_filter_kernelPjPKcPKiS3_Pij_param_2,
	.param .u64 .ptr .align 1 _Z25check_bloom_filter_kernelPjPKcPKiS3_Pij_param_3,
	.param .u64 .ptr .align 1 _Z25check_bloom_filter_kernelPjPKcPKiS3_Pij_param_4,
	.param .u32 _Z25check_bloom_filter_kernelPjPKcPKiS3_Pij_param_5
)
{
	.reg .pred 	%p<24>;
	.reg .b32 	%r<349>;
	.reg .b64 	%rd<87>;

	ld.param.u64 	%rd40, [_Z25check_bloom_filter_kernelPjPKcPKiS3_Pij_param_0];
	ld.param.u64 	%rd41, [_Z25check_bloom_filter_kernelPjPKcPKiS3_Pij_param_1];
	ld.param.u64 	%rd42, [_Z25check_bloom_filter_kernelPjPKcPKiS3_Pij_param_2];
	ld.param.u64 	%rd43, [_Z25check_bloom_filter_kernelPjPKcPKiS3_Pij_param_3];
	ld.param.u64 	%rd44, [_Z25check_bloom_filter_kernelPjPKcPKiS3_Pij_param_4];
	ld.param.u32 	%r32, [_Z25check_bloom_filter_kernelPjPKcPKiS3_Pij_param_5];
	mov.u32 	%r33, %ctaid.x;
	mov.u32 	%r34, %ntid.x;
	mov.u32 	%r35, %tid.x;
	mad.lo.s32 	%r1, %r33, %r34, %r35;
	setp.gt.s32 	%p1, %r1, 999;
	@%p1 bra 	$L__BB1_30;
	cvta.to.global.u64 	%rd45, %rd43;
	cvta.to.global.u64 	%rd46, %rd42;
	cvta.to.global.u64 	%rd1, %rd41;
	mul.wide.s32 	%rd47, %r1, 4;
	add.s64 	%rd48, %rd45, %rd47;
	ld.global.s32 	%rd2, [%rd48];
	add.s64 	%rd49, %rd46, %rd47;
	ld.global.s32 	%rd4, [%rd49];
	setp.eq.s64 	%p2, %rd4, 0;
	add.s64 	%rd3, %rd1, %rd2;
	mov.b32 	%r337, -2128831035;
	@%p2 bra 	$L__BB1_14;
	cvt.u32.u64 	%r39, %rd4;
	setp.lt.u32 	%p3, %r39, 16;
	mov.b32 	%r337, -2128831035;
	mov.b64 	%rd73, 0;
	@%p3 bra 	$L__BB1_5;
	and.b64  	%rd73, %rd4, -16;
	add.s64 	%rd51, %rd2, %rd1;
	add.s64 	%rd78, %rd51, 7;
	mov.b32 	%r337, -2128831035;
	mov.u64 	%rd79, %rd73;
$L__BB1_4:
	.pragma "nounroll";
	ld.global.u8 	%r41, [%rd78+-7];
	xor.b32  	%r42, %r337, %r41;
	mul.lo.s32 	%r43, %r42, 16777619;
	ld.global.u8 	%r44, [%rd78+-6];
	xor.b32  	%r45, %r43, %r44;
	mul.lo.s32 	%r46, %r45, 16777619;
	ld.global.u8 	%r47, [%rd78+-5];
	xor.b32  	%r48, %r46, %r47;
	mul.lo.s32 	%r49, %r48, 16777619;
	ld.global.u8 	%r50, [%rd78+-4];
	xor.b32  	%r51, %r49, %r50;
	mul.lo.s32 	%r52, %r51, 16777619;
	ld.global.u8 	%r53, [%rd78+-3];
	xor.b32  	%r54, %r52, %r53;
	mul.lo.s32 	%r55, %r54, 16777619;
	ld.global.u8 	%r56, [%rd78+-2];
	xor.b32  	%r57, %r55, %r56;
	mul.lo.s32 	%r58, %r57, 16777619;
	ld.global.u8 	%r59, [%rd78+-1];
	xor.b32  	%r60, %r58, %r59;
	mul.lo.s32 	%r61, %r60, 16777619;
	ld.global.u8 	%r62, [%rd78];
	xor.b32  	%r63, %r61, %r62;
	mul.lo.s32 	%r64, %r63, 16777619;
	ld.global.u8 	%r65, [%rd78+1];
	xor.b32  	%r66, %r64, %r65;
	mul.lo.s32 	%r67, %r66, 16777619;
	ld.global.u8 	%r68, [%rd78+2];
	xor.b32  	%r69, %r67, %r68;
	mul.lo.s32 	%r70, %r69, 16777619;
	ld.global.u8 	%r71, [%rd78+3];
	xor.b32  	%r72, %r70, %r71;
	mul.lo.s32 	%r73, %r72, 16777619;
	ld.global.u8 	%r74, [%rd78+4];
	xor.b32  	%r75, %r73, %r74;
	mul.lo.s32 	%r76, %r75, 16777619;
	ld.global.u8 	%r77, [%rd78+5];
	xor.b32  	%r78, %r76, %r77;
	mul.lo.s32 	%r79, %r78, 16777619;
	ld.global.u8 	%r80, [%rd78+6];
	xor.b32  	%r81, %r79, %r80;
	mul.lo.s32 	%r82, %r81, 16777619;
	ld.global.u8 	%r83, [%rd78+7];
	xor.b32  	%r84, %r82, %r83;
	mul.lo.s32 	%r85, %r84, 16777619;
	ld.global.u8 	%r86, [%rd78+8];
	xor.b32  	%r87, %r85, %r86;
	mul.lo.s32 	%r337, %r87, 16777619;
	add.s64 	%rd79, %rd79, -16;
	add.s64 	%rd78, %rd78, 16;
	setp.eq.s64 	%p4, %rd79, 0;
	@%p4 bra 	$L__BB1_5;
	bra.uni 	$L__BB1_4;
$L__BB1_5:
	and.b32  	%r89, %r39, 15;
	setp.eq.s32 	%p5, %r89, 0;
	@%p5 bra 	$L__BB1_14;
	and.b64  	%rd52, %rd4, 15;
	add.s64 	%rd53, %rd52, -1;
	setp.lt.u64 	%p6, %rd53, 7;
	@%p6 bra 	$L__BB1_8;
	add.s64 	%rd54, %rd3, %rd73;
	ld.global.u8 	%r91, [%rd54];
	xor.b32  	%r92, %r337, %r91;
	mul.lo.s32 	%r93, %r92, 16777619;
	ld.global.u8 	%r94, [%rd54+1];
	xor.b32  	%r95, %r93, %r94;
	mul.lo.s32 	%r96, %r95, 16777619;
	ld.global.u8 	%r97, [%rd54+2];
	xor.b32  	%r98, %r96, %r97;
	mul.lo.s32 	%r99, %r98, 16777619;
	ld.global.u8 	%r100, [%rd54+3];
	xor.b32  	%r101, %r99, %r100;
	mul.lo.s32 	%r102, %r101, 16777619;
	ld.global.u8 	%r103, [%rd54+4];
	xor.b32  	%r104, %r102, %r103;
	mul.lo.s32 	%r105, %r104, 16777619;
	ld.global.u8 	%r106, [%rd54+5];
	xor.b32  	%r107, %r105, %r106;
	mul.lo.s32 	%r108, %r107, 16777619;
	ld.global.u8 	%r109, [%rd54+6];
	xor.b32  	%r110, %r108, %r109;
	mul.lo.s32 	%r111, %r110, 16777619;
	ld.global.u8 	%r112, [%rd54+7];
	xor.b32  	%r113, %r111, %r112;
	mul.lo.s32 	%r337, %r113, 16777619;
	add.s64 	%rd73, %rd73, 8;
$L__BB1_8:
	and.b32  	%r115, %r39, 7;
	setp.eq.s32 	%p7, %r115, 0;
	@%p7 bra 	$L__BB1_14;
	and.b64  	%rd55, %rd4, 7;
	add.s64 	%rd56, %rd55, -1;
	setp.lt.u64 	%p8, %rd56, 3;
	@%p8 bra 	$L__BB1_11;
	add.s64 	%rd57, %rd3, %rd73;
	ld.global.u8 	%r117, [%rd57];
	xor.b32  	%r118, %r337, %r117;
	mul.lo.s32 	%r119, %r118, 16777619;
	ld.global.u8 	%r120, [%rd57+1];
	xor.b32  	%r121, %r119, %r120;
	mul.lo.s32 	%r122, %r121, 16777619;
	ld.global.u8 	%r123, [%rd57+2];
	xor.b32  	%r124, %r122, %r123;
	mul.lo.s32 	%r125, %r124, 16777619;
	ld.global.u8 	%r126, [%rd57+3];
	xor.b32  	%r127, %r125, %r126;
	mul.lo.s32 	%r337, %r127, 16777619;
	add.s64 	%rd73, %rd73, 4;
$L__BB1_11:
	and.b32  	%r129, %r39, 3;
	setp.eq.s32 	%p9, %r129, 0;
	@%p9 bra 	$L__BB1_14;
	add.s64 	%rd58, %rd73, %rd2;
	add.s64 	%rd77, %rd1, %rd58;
	and.b64  	%rd76, %rd4, 3;
$L__BB1_13:
	.pragma "nounroll";
	ld.global.u8 	%r130, [%rd77];
	xor.b32  	%r131, %r337, %r130;
	mul.lo.s32 	%r337, %r131, 16777619;
	add.s64 	%rd77, %rd77, 1;
	add.s64 	%rd76, %rd76, -1;
	setp.ne.s64 	%p10, %rd76, 0;
	@%p10 bra 	$L__BB1_13;
$L__BB1_14:
	cvt.u32.u64 	%r133, %rd4;
	setp.eq.s32 	%p11, %r133, 0;
	mov.b32 	%r347, 0;
	@%p11 bra 	$L__BB1_27;
	setp.lt.u32 	%p12, %r133, 16;
	mov.b32 	%r347, 0;
	mov.b64 	%rd82, 0;
	@%p12 bra 	$L__BB1_18;
	and.b64  	%rd82, %rd4, -16;
	add.s64 	%rd60, %rd2, %rd1;
	add.s64 	%rd80, %rd60, 7;
	mov.b32 	%r347, 0;
	mov.u64 	%rd81, %rd82;
$L__BB1_17:
	.pragma "nounroll";
	ld.global.u8 	%r138, [%rd80+-7];
	add.s32 	%r139, %r347, %r138;
	shl.b32 	%r140, %r139, 10;
	add.s32 	%r141, %r140, %r139;
	shr.u32 	%r142, %r141, 6;
	xor.b32  	%r143, %r142, %r141;
	ld.global.u8 	%r144, [%rd80+-6];
	add.s32 	%r145, %r143, %r144;
	shl.b32 	%r146, %r145, 10;
	add.s32 	%r147, %r146, %r145;
	shr.u32 	%r148, %r147, 6;
	xor.b32  	%r149, %r148, %r147;
	ld.global.u8 	%r150, [%rd80+-5];
	add.s32 	%r151, %r149, %r150;
	shl.b32 	%r152, %r151, 10;
	add.s32 	%r153, %r152, %r151;
	shr.u32 	%r154, %r153, 6;
	xor.b32  	%r155, %r154, %r153;
	ld.global.u8 	%r156, [%rd80+-4];
	add.s32 	%r157, %r155, %r156;
	shl.b32 	%r158, %r157, 10;
	add.s32 	%r159, %r158, %r157;
	shr.u32 	%r160, %r159, 6;
	xor.b32  	%r161, %r160, %r159;
	ld.global.u8 	%r162, [%rd80+-3];
	add.s32 	%r163, %r161, %r162;
	shl.b32 	%r164, %r163, 10;
	add.s32 	%r165, %r164, %r163;
	shr.u32 	%r166, %r165, 6;
	xor.b32  	%r167, %r166, %r165;
	ld.global.u8 	%r168, [%rd80+-2];
	add.s32 	%r169, %r167, %r168;
	shl.b32 	%r170, %r169, 10;
	add.s32 	%r171, %r170, %r169;
	shr.u32 	%r172, %r171, 6;
	xor.b32  	%r173, %r172, %r171;
	ld.global.u8 	%r174, [%rd80+-1];
	add.s32 	%r175, %r173, %r174;
	shl.b32 	%r176, %r175, 10;
	add.s32 	%r177, %r176, %r175;
	shr.u32 	%r178, %r177, 6;
	xor.b32  	%r179, %r178, %r177;
	ld.global.u8 	%r180, [%rd80];
	add.s32 	%r181, %r179, %r180;
	shl.b32 	%r182, %r181, 10;
	add.s32 	%r183, %r182, %r181;
	shr.u32 	%r184, %r183, 6;
	xor.b32  	%r185, %r184, %r183;
	ld.global.u8 	%r186, [%rd80+1];
	add.s32 	%r187, %r185, %r186;
	shl.b32 	%r188, %r187, 10;
	add.s32 	%r189, %r188, %r187;
	shr.u32 	%r190, %r189, 6;
	xor.b32  	%r191, %r190, %r189;
	ld.global.u8 	%r192, [%rd80+2];
	add.s32 	%r193, %r191, %r192;
	shl.b32 	%r194, %r193, 10;
	add.s32 	%r195, %r194, %r193;
	shr.u32 	%r196, %r195, 6;
	xor.b32  	%r197, %r196, %r195;
	ld.global.u8 	%r198, [%rd80+3];
	add.s32 	%r199, %r197, %r198;
	shl.b32 	%r200, %r199, 10;
	add.s32 	%r201, %r200, %r199;
	shr.u32 	%r202, %r201, 6;
	xor.b32  	%r203, %r202, %r201;
	ld.global.u8 	%r204, [%rd80+4];
	add.s32 	%r205, %r203, %r204;
	shl.b32 	%r206, %r205, 10;
	add.s32 	%r207, %r206, %r205;
	shr.u32 	%r208, %r207, 6;
	xor.b32  	%r209, %r208, %r207;
	ld.global.u8 	%r210, [%rd80+5];
	add.s32 	%r211, %r209, %r210;
	shl.b32 	%r212, %r211, 10;
	add.s32 	%r213, %r212, %r211;
	shr.u32 	%r214, %r213, 6;
	xor.b32  	%r215, %r214, %r213;
	ld.global.u8 	%r216, [%rd80+6];
	add.s32 	%r217, %r215, %r216;
	shl.b32 	%r218, %r217, 10;
	add.s32 	%r219, %r218, %r217;
	shr.u32 	%r220, %r219, 6;
	xor.b32  	%r221, %r220, %r219;
	ld.global.u8 	%r222, [%rd80+7];
	add.s32 	%r223, %r221, %r222;
	shl.b32 	%r224, %r223, 10;
	add.s32 	%r225, %r224, %r223;
	shr.u32 	%r226, %r225, 6;
	xor.b32  	%r227, %r226, %r225;
	ld.global.u8 	%r228, [%rd80+8];
	add.s32 	%r229, %r227, %r228;
	shl.b32 	%r230, %r229, 10;
	add.s32 	%r231, %r230, %r229;
	shr.u32 	%r232, %r231, 6;
	xor.b32  	%r347, %r232, %r231;
	add.s64 	%rd81, %rd81, -16;
	add.s64 	%rd80, %rd80, 16;
	setp.ne.s64 	%p13, %rd81, 0;
	@%p13 bra 	$L__BB1_17;
$L__BB1_18:
	and.b32  	%r234, %r133, 15;
	setp.eq.s32 	%p14, %r234, 0;
	@%p14 bra 	$L__BB1_27;
	and.b64  	%rd61, %rd4, 15;
	add.s64 	%rd62, %rd61, -1;
	setp.lt.u64 	%p15, %rd62, 7;
	@%p15 bra 	$L__BB1_21;
	add.s64 	%rd63, %rd3, %rd82;
	ld.global.u8 	%r236, [%rd63];
	add.s32 	%r237, %r347, %r236;
	shl.b32 	%r238, %r237, 10;
	add.s32 	%r239, %r238, %r237;
	shr.u32 	%r240, %r239, 6;
	xor.b32  	%r241, %r240, %r239;
	ld.global.u8 	%r242, [%rd63+1];
	add.s32 	%r243, %r241, %r242;
	shl.b32 	%r244, %r243, 10;
	add.s32 	%r245, %r244, %r243;
	shr.u32 	%r246, %r245, 6;
	xor.b32  	%r247, %r246, %r245;
	ld.global.u8 	%r248, [%rd63+2];
	add.s32 	%r249, %r247, %r248;
	shl.b32 	%r250, %r249, 10;
	add.s32 	%r251, %r250, %r249;
	shr.u32 	%r252, %r251, 6;
	xor.b32  	%r253, %r252, %r251;
	ld.global.u8 	%r254, [%rd63+3];
	add.s32 	%r255, %r253, %r254;
	shl.b32 	%r256, %r255, 10;
	add.s32 	%r257, %r256, %r255;
	shr.u32 	%r258, %r257, 6;
	xor.b32  	%r259, %r258, %r257;
	ld.global.u8 	%r260, [%rd63+4];
	add.s32 	%r261, %r259, %r260;
	shl.b32 	%r262, %r261, 10;
	add.s32 	%r263, %r262, %r261;
	shr.u32 	%r264, %r263, 6;
	xor.b32  	%r265, %r264, %r263;
	ld.global.u8 	%r266, [%rd63+5];
	add.s32 	%r267, %r265, %r266;
	shl.b32 	%r268, %r267, 10;
	add.s32 	%r269, %r268, %r267;
	shr.u32 	%r270, %r269, 6;
	xor.b32  	%r271, %r270, %r269;
	ld.global.u8 	%r272, [%rd63+6];
	add.s32 	%r273, %r271, %r272;
	shl.b32 	%r274, %r273, 10;
	add.s32 	%r275, %r274, %r273;
	shr.u32 	%r276, %r275, 6;
	xor.b32  	%r277, %r276, %r275;
	ld.global.u8 	%r278, [%rd63+7];
	add.s32 	%r279, %r277, %r278;
	shl.b32 	%r280, %r279, 10;
	add.s32 	%r281, %r280, %r279;
	shr.u32 	%r282, %r281, 6;
	xor.b32  	%r347, %r282, %r281;
	add.s64 	%rd82, %rd82, 8;
$L__BB1_21:
	and.b32  	%r284, %r133, 7;
	setp.eq.s32 	%p16, %r284, 0;
	@%p16 bra 	$L__BB1_27;
	and.b64  	%rd64, %rd4, 7;
	add.s64 	%rd65, %rd64, -1;
	setp.lt.u64 	%p17, %rd65, 3;
	@%p17 bra 	$L__BB1_24;
	add.s64 	%rd66, %rd3, %rd82;
	ld.global.u8 	%r286, [%rd66];
	add.s32 	%r287, %r347, %r286;
	shl.b32 	%r288, %r287, 10;
	add.s32 	%r289, %r288, %r287;
	shr.u32 	%r290, %r289, 6;
	xor.b32  	%r291, %r290, %r289;
	ld.global.u8 	%r292, [%rd66+1];
	add.s32 	%r293, %r291, %r292;
	shl.b32 	%r294, %r293, 10;
	add.s32 	%r295, %r294, %r293;
	shr.u32 	%r296, %r295, 6;
	xor.b32  	%r297, %r296, %r295;
	ld.global.u8 	%r298, [%rd66+2];
	add.s32 	%r299, %r297, %r298;
	shl.b32 	%r300, %r299, 10;
	add.s32 	%r301, %r300, %r299;
	shr.u32 	%r302, %r301, 6;
	xor.b32  	%r303, %r302, %r301;
	ld.global.u8 	%r304, [%rd66+3];
	add.s32 	%r305, %r303, %r304;
	shl.b32 	%r306, %r305, 10;
	add.s32 	%r307, %r306, %r305;
	shr.u32 	%r308, %r307, 6;
	xor.b32  	%r347, %r308, %r307;
	add.s64 	%rd82, %rd82, 4;
$L__BB1_24:
	and.b32  	%r310, %r133, 3;
	setp.eq.s32 	%p18, %r310, 0;
	@%p18 bra 	$L__BB1_27;
	add.s64 	%rd67, %rd82, %rd2;
	add.s64 	%rd86, %rd1, %rd67;
	and.b64  	%rd85, %rd4, 3;
$L__BB1_26:
	.pragma "nounroll";
	ld.global.u8 	%r311, [%rd86];
	add.s32 	%r312, %r347, %r311;
	shl.b32 	%r313, %r312, 10;
	add.s32 	%r314, %r313, %r312;
	shr.u32 	%r315, %r314, 6;
	xor.b32  	%r347, %r315, %r314;
	add.s64 	%rd86, %rd86, 1;
	add.s64 	%rd85, %rd85, -1;
	setp.ne.s64 	%p19, %rd85, 0;
	@%p19 bra 	$L__BB1_26;
$L__BB1_27:
	shl.b32 	%r317, %r347, 3;
	add.s32 	%r318, %r317, %r347;
	shr.u32 	%r319, %r318, 11;
	xor.b32  	%r320, %r319, %r318;
	shl.b32 	%r321, %r320, 15;
	add.s32 	%r28, %r321, %r320;
	cvta.to.global.u64 	%rd39, %rd40;
	mov.b32 	%r348, 0;
$L__BB1_28:
	mad.lo.s32 	%r322, %r348, %r28, %r337;
	and.b32  	%r323, %r322, %r32;
	shr.u32 	%r324, %r323, 5;
	and.b32  	%r325, %r323, 31;
	mov.b32 	%r326, 1;
	shl.b32 	%r327, %r326, %r325;
	mul.wide.u32 	%rd68, %r324, 4;
	add.s64 	%rd69, %rd39, %rd68;
	ld.global.u32 	%r328, [%rd69];
	and.b32  	%r30, %r328, %r327;
	setp.ne.s32 	%p20, %r30, 0;
	add.s32 	%r31, %r348, 1;
	setp.lt.u32 	%p21, %r348, 2;
	and.pred  	%p22, %p20, %p21;
	mov.u32 	%r348, %r31;
	@%p22 bra 	$L__BB1_28;
	setp.ne.s32 	%p23, %r30, 0;
	selp.u32 	%r329, 1, 0, %p23;
	cvta.to.global.u64 	%rd70, %rd44;
	add.s64 	%rd72, %rd70, %rd47;
	st.global.u32 	[%rd72], %r329;
$L__BB1_30:
	ret;

}


// ===== COMPILED SASS (sm_100) =====

	.target	sm_100

	.elftype	@"ET_EXEC"


//--------------------- .note.nv.tkinfo           --------------------------
	.section	.note.nv.tkinfo,"",@"SHT_NOTE"
	.sectionflags	@"SHF_NOTE_NV_TKINFO"
	.tkinfo
        /*0018*/ 	.word	0x00000002
        /*0030*/ 	.string	""
        /*0030*/ 	.string	"ptxas"
        /*0030*/ 	.string	"Cuda compilation tools, release 13.0, V13.0.88"
        /*0030*/ 	.string	"Build cuda_13.0.r13.0/compiler.36424714_0"
        /*0030*/ 	.string	"-arch sm_100 -m 64 "



//--------------------- .note.nv.cuinfo           --------------------------
	.section	.note.nv.cuinfo,"",@"SHT_NOTE"
	.sectionflags	@"SHF_NOTE_NV_CUINFO"
        /*0018*/ 	.short	0x0002
        /*001a*/ 	.short	0x0064
        /*001c*/ 	.short	0x0082
	.zero		2


//--------------------- .nv.info                  --------------------------
	.section	.nv.info,"",@"SHT_CUDA_INFO"
	.align	4


	//----- nvinfo : EIATTR_REGCOUNT
	.align		4
        /*0000*/ 	.byte	0x04, 0x2f
        /*0002*/ 	.short	(.L_1 - .L_0)
	.align		4
.L_0:
        /*0004*/ 	.word	index@(_Z26add_to_bloom_filter_kernelPjPKcPKiS3_j)
        /*0008*/ 	.word	0x0000001e


	//----- nvinfo : EIATTR_FRAME_SIZE
	.align		4
.L_1:
        /*000c*/ 	.byte	0x04, 0x11
        /*000e*/ 	.short	(.L_3 - .L_2)
	.align		4
.L_2:
        /*0010*/ 	.word	index@(_Z26add_to_bloom_filter_kernelPjPKcPKiS3_j)
        /*0014*/ 	.word	0x00000000


	//----- nvinfo : EIATTR_REGCOUNT
	.align		4
.L_3:
        /*0018*/ 	.byte	0x04, 0x2f
        /*001a*/ 	.short	(.L_5 - .L_4)
	.align		4
.L_4:
        /*001c*/ 	.word	index@(_Z25check_bloom_filter_kernelPjPKcPKiS3_Pij)
        /*0020*/ 	.word	0x0000001e


	//----- nvinfo : EIATTR_FRAME_SIZE
	.align		4
.L_5:
        /*0024*/ 	.byte	0x04, 0x11
        /*0026*/ 	.short	(.L_7 - .L_6)
	.align		4
.L_6:
        /*0028*/ 	.word	index@(_Z25check_bloom_filter_kernelPjPKcPKiS3_Pij)
        /*002c*/ 	.word	0x00000000


	//----- nvinfo : EIATTR_MIN_STACK_SIZE
	.align		4
.L_7:
        /*0030*/ 	.byte	0x04, 0x12
        /*0032*/ 	.short	(.L_9 - .L_8)
	.align		4
.L_8:
        /*0034*/ 	.word	index@(_Z25check_bloom_filter_kernelPjPKcPKiS3_Pij)
        /*0038*/ 	.word	0x00000000


	//----- nvinfo : EIATTR_MIN_STACK_SIZE
	.align		4
.L_9:
        /*003c*/ 	.byte	0x04, 0x12
        /*003e*/ 	.short	(.L_11 - .L_10)
	.align		4
.L_10:
        /*0040*/ 	.word	index@(_Z26add_to_bloom_filter_kernelPjPKcPKiS3_j)
        /*0044*/ 	.word	0x00000000
.L_11:


//--------------------- .nv.compat                --------------------------
	.section	.nv.compat,"",@"SHT_CUDA_COMPAT_INFO"
	.align	4
        /*0000*/ 	.byte	0x02, 0x09, 0x00, 0x00, 0x02, 0x02, 0x01, 0x00, 0x02, 0x05, 0x05, 0x00, 0x03, 0x07, 0x01, 0x01
        /*0010*/ 	.byte	0x02, 0x03, 0x00, 0x00, 0x02, 0x06, 0x01, 0x00, 0x04, 0x0b, 0x08, 0x00, 0x09, 0x00, 0x00, 0x00
        /*0020*/ 	.byte	0x00, 0x00, 0x00, 0x00


//--------------------- .nv.info._Z25check_bloom_filter_kernelPjPKcPKiS3_Pij --------------------------
	.section	.nv.info._Z25check_bloom_filter_kernelPjPKcPKiS3_Pij,"",@"SHT_CUDA_INFO"
	.sectionflags	@""
	.align	4


	//----- nvinfo : EIATTR_CUDA_API_VERSION
	.align		4
        /*0000*/ 	.byte	0x04, 0x37
        /*0002*/ 	.short	(.L_13 - .L_12)
.L_12:
        /*0004*/ 	.word	0x00000082


	//----- nvinfo : EIATTR_KPARAM_INFO
	.align		4
.L_13:
        /*0008*/ 	.byte	0x04, 0x17
        /*000a*/ 	.short	(.L_15 - .L_14)
.L_14:
        /*000c*/ 	.word	0x00000000
        /*0010*/ 	.short	0x0005
        /*0012*/ 	.short	0x0028
        /*0014*/ 	.byte	0x00, 0xf0, 0x11, 0x00


	//----- nvinfo : EIATTR_KPARAM_INFO
	.align		4
.L_15:
        /*0018*/ 	.byte	0x04, 0x17
        /*001a*/ 	.short	(.L_17 - .L_16)
.L_16:
        /*001c*/ 	.word	0x00000000
        /*0020*/ 	.short	0x0004
        /*0022*/ 	.short	0x0020
        /*0024*/ 	.byte	0x00, 0xf5, 0x21, 0x00


	//----- nvinfo : EIATTR_KPARAM_INFO
	.align		4
.L_17:
        /*0028*/ 	.byte	0x04, 0x17
        /*002a*/ 	.short	(.L_19 - .L_18)
.L_18:
        /*002c*/ 	.word	0x00000000
        /*0030*/ 	.short	0x0003
        /*0032*/ 	.short	0x0018
        /*0034*/ 	.byte	0x00, 0xf5, 0x21, 0x00


	//----- nvinfo : EIATTR_KPARAM_INFO
	.align		4
.L_19:
        /*0038*/ 	.byte	0x04, 0x17
        /*003a*/ 	.short	(.L_21 - .L_20)
.L_20:
        /*003c*/ 	.word	0x00000000
        /*0040*/ 	.short	0x0002
        /*0042*/ 	.short	0x0010
        /*0044*/ 	.byte	0x00, 0xf5, 0x21, 0x00


	//----- nvinfo : EIATTR_KPARAM_INFO
	.align		4
.L_21:
        /*0048*/ 	.byte	0x04, 0x17
        /*004a*/ 	.short	(.L_23 - .L_22)
.L_22:
        /*004c*/ 	.word	0x00000000
        /*0050*/ 	.short	0x0001
        /*0052*/ 	.short	0x0008
        /*0054*/ 	.byte	0x00, 0xf5, 0x21, 0x00


	//----- nvinfo : EIATTR_KPARAM_INFO
	.align		4
.L_23:
        /*0058*/ 	.byte	0x04, 0x17
        /*005a*/ 	.short	(.L_25 - .L_24)
.L_24:
        /*005c*/ 	.word	0x00000000
        /*0060*/ 	.short	0x0000
        /*0062*/ 	.short	0x0000
        /*0064*/ 	.byte	0x00, 0xf5, 0x21, 0x00


	//----- nvinfo : EIATTR_SPARSE_MMA_MASK
	.align		4
.L_25:
        /*0068*/ 	.byte	0x03, 0x50
        /*006a*/ 	.short	0x0000


	//----- nvinfo : EIATTR_MAXREG_COUNT
	.align		4
        /*006c*/ 	.byte	0x03, 0x1b
        /*006e*/ 	.short	0x00ff


	//----- nvinfo : EIATTR_MERCURY_ISA_VERSION
	.align		4
        /*0070*/ 	.byte	0x03, 0x5f
        /*0072*/ 	.short	0x0101


	//----- nvinfo : EIATTR_VRC_CTA_INIT_COUNT
	.align		4
        /*0074*/ 	.byte	0x02, 0x4a
	.zero		1
	.zero		1


	//----- nvinfo : EIATTR_EXIT_INSTR_OFFSETS
	.align		4
        /*0078*/ 	.byte	0x04, 0x1c
        /*007a*/ 	.short	(.L_27 - .L_26)


	//   ....[0]....
.L_26:
        /*007c*/ 	.word	0x00000060


	//   ....[1]....
        /*0080*/ 	.word	0x000019f0


	//----- nvinfo : EIATTR_CRS_STACK_SIZE
	.align		4
.L_27:
        /*0084*/ 	.byte	0x04, 0x1e
        /*0086*/ 	.short	(.L_29 - .L_28)
.L_28:
        /*0088*/ 	.word	0x00000000


	//----- nvinfo : EIATTR_CBANK_PARAM_SIZE
	.align		4
.L_29:
        /*008c*/ 	.byte	0x03, 0x19
        /*008e*/ 	.short	0x002c


	//----- nvinfo : EIATTR_PARAM_CBANK
	.align		4
        /*0090*/ 	.byte	0x04, 0x0a
        /*0092*/ 	.short	(.L_31 - .L_30)
	.align		4
.L_30:
        /*0094*/ 	.word	index@(.nv.constant0._Z25check_bloom_filter_kernelPjPKcPKiS3_Pij)
        /*0098*/ 	.short	0x0380
        /*009a*/ 	.short	0x002c


	//----- nvinfo : EIATTR_SW_WAR
	.align		4
.L_31:
        /*009c*/ 	.byte	0x04, 0x36
        /*009e*/ 	.short	(.L_33 - .L_32)
.L_32:
        /*00a0*/ 	.word	0x00000008
.L_33:


//--------------------- .nv.info._Z26add_to_bloom_filter_kernelPjPKcPKiS3_j --------------------------
	.section	.nv.info._Z26add_to_bloom_filter_kernelPjPKcPKiS3_j,"",@"SHT_CUDA_INFO"
	.sectionflags	@""
	.align	4


	//----- nvinfo : EIATTR_CUDA_API_VERSION
	.align		4
        /*0000*/ 	.byte	0x04, 0x37
        /*0002*/ 	.short	(.L_35 - .L_34)
.L_34:
        /*0004*/ 	.word	0x00000082


	//----- nvinfo : EIATTR_KPARAM_INFO
	.align		4
.L_35:
        /*0008*/ 	.byte	0x04, 0x17
        /*000a*/ 	.short	(.L_37 - .L_36)
.L_36:
        /*000c*/ 	.word	0x00000000
        /*0010*/ 	.short	0x0004
        /*0012*/ 	.short	0x0020
        /*0014*/ 	.byte	0x00, 0xf0, 0x11, 0x00


	//----- nvinfo : EIATTR_KPARAM_INFO
	.align		4
.L_37:
        /*0018*/ 	.byte	0x04, 0x17
        /*001a*/ 	.short	(.L_39 - .L_38)
.L_38:
        /*001c*/ 	.word	0x00000000
        /*0020*/ 	.short	0x0003
        /*0022*/ 	.short	0x0018
        /*0024*/ 	.byte	0x00, 0xf5, 0x21, 0x00


	//----- nvinfo : EIATTR_KPARAM_INFO
	.align		4
.L_39:
        /*0028*/ 	.byte	0x04, 0x17
        /*002a*/ 	.short	(.L_41 - .L_40)
.L_40:
        /*002c*/ 	.word	0x00000000
        /*0030*/ 	.short	0x0002
        /*0032*/ 	.short	0x0010
        /*0034*/ 	.byte	0x00, 0xf5, 0x21, 0x00


	//----- nvinfo : EIATTR_KPARAM_INFO
	.align		4
.L_41:
        /*0038*/ 	.byte	0x04, 0x17
        /*003a*/ 	.short	(.L_43 - .L_42)
.L_42:
        /*003c*/ 	.word	0x00000000
        /*0040*/ 	.short	0x0001
        /*0042*/ 	.short	0x0008
        /*0044*/ 	.byte	0x00, 0xf5, 0x21, 0x00


	//----- nvinfo : EIATTR_KPARAM_INFO
	.align		4
.L_43:
        /*0048*/ 	.byte	0x04, 0x17
        /*004a*/ 	.short	(.L_45 - .L_44)
.L_44:
        /*004c*/ 	.word	0x00000000
        /*0050*/ 	.short	0x0000
        /*0052*/ 	.short	0x0000
        /*0054*/ 	.byte	0x00, 0xf5, 0x21, 0x00


	//----- nvinfo : EIATTR_SPARSE_MMA_MASK
	.align		4
.L_45:
        /*0058*/ 	.byte	0x03, 0x50
        /*005a*/ 	.short	0x0000


	//----- nvinfo : EIATTR_MAXREG_COUNT
	.align		4
        /*005c*/ 	.byte	0x03, 0x1b
        /*005e*/ 	.short	0x00ff


	//----- nvinfo : EIATTR_MERCURY_ISA_VERSION
	.align		4
        /*0060*/ 	.byte	0x03, 0x5f
        /*0062*/ 	.short	0x0101


	//----- nvinfo : EIATTR_VRC_CTA_INIT_COUNT
	.align		4
        /*0064*/ 	.byte	0x02, 0x4a
	.zero		1
	.zero		1


	//----- nvinfo : EIATTR_EXIT_INSTR_OFFSETS
	.align		4
        /*0068*/ 	.byte	0x04, 0x1c
        /*006a*/ 	.short	(.L_47 - .L_46)


	//   ....[0]....
.L_46:
        /*006c*/ 	.word	0x00000060


	//   ....[1]....
        /*0070*/ 	.word	0x000019f0


	//----- nvinfo : EIATTR_CRS_STACK_SIZE
	.align		4
.L_47:
        /*0074*/ 	.byte	0x04, 0x1e
        /*0076*/ 	.short	(.L_49 - .L_48)
.L_48:
        /*0078*/ 	.word	0x00000000


	//----- nvinfo : EIATTR_CBANK_PARAM_SIZE
	.align		4
.L_49:
        /*007c*/ 	.byte	0x03, 0x19
        /*007e*/ 	.short	0x0024


	//----- nvinfo : EIATTR_PARAM_CBANK
	.align		4
        /*0080*/ 	.byte	0x04, 0x0a
        /*0082*/ 	.short	(.L_51 - .L_50)
	.align		4
.L_50:
        /*0084*/ 	.word	index@(.nv.constant0._Z26add_to_bloom_filter_kernelPjPKcPKiS3_j)
        /*0088*/ 	.short	0x0380
        /*008a*/ 	.short	0x0024


	//----- nvinfo : EIATTR_SW_WAR
	.align		4
.L_51:
        /*008c*/ 	.byte	0x04, 0x36
        /*008e*/ 	.short	(.L_53 - .L_52)
.L_52:
        /*0090*/ 	.word	0x00000008
.L_53:


//--------------------- .nv.callgraph             --------------------------
	.section	.nv.callgraph,"",@"SHT_CUDA_CALLGRAPH"
	.align	4
	.sectionentsize	8
	.align		4
        /*0000*/ 	.word	0x00000000
	.align		4
        /*0004*/ 	.word	0xffffffff
	.align		4
        /*0008*/ 	.word	0x00000000
	.align		4
        /*000c*/ 	.word	0xfffffffe
	.align		4
        /*0010*/ 	.word	0x00000000
	.align		4
        /*0014*/ 	.word	0xfffffffd
	.align		4
        /*0018*/ 	.word	0x00000000
	.align		4
        /*001c*/ 	.word	0xfffffffc


//--------------------- .text._Z25check_bloom_filter_kernelPjPKcPKiS3_Pij --------------------------
	.section	.text._Z25check_bloom_filter_kernelPjPKcPKiS3_Pij,"ax",@progbits
	.align	128
        .global         _Z25check_bloom_filter_kernelPjPKcPKiS3_Pij
        .type           _Z25check_bloom_filter_kernelPjPKcPKiS3_Pij,@function
        .size           _Z25check_bloom_filter_kernelPjPKcPKiS3_Pij,(.L_x_44 - _Z25check_bloom_filter_kernelPjPKcPKiS3_Pij)
        .other          _Z25check_bloom_filter_kernelPjPKcPKiS3_Pij,@"STO_CUDA_ENTRY STV_DEFAULT"
_Z25check_bloom_filter_kernelPjPKcPKiS3_Pij:
.text._Z25check_bloom_filter_kernelPjPKcPKiS3_Pij:
[----:B------:R-:W-:Y:S01]  /*0000*/  LDC R1, c[0x0][0x37c] ;  /* 0x0000df00ff017b82 */ /* 0x000fe20000000800 */
[----:B------:R-:W0:Y:S07]  /*0010*/  S2R R3, SR_TID.X ;  /* 0x0000000000037919 */ /* 0x000e2e0000002100 */
[----:B------:R-:W0:Y:S08]  /*0020*/  S2UR UR4, SR_CTAID.X ;  /* 0x00000000000479c3 */ /* 0x000e300000002500 */
[----:B------:R-:W0:Y:S02]  /*0030*/  LDC R0, c[0x0][0x360] ;  /* 0x0000d800ff007b82 */ /* 0x000e240000000800 */
[----:B0-----:R-:W-:-:S05]  /*0040*/  IMAD R0, R0, UR4, R3 ;  /* 0x0000000400007c24 */ /* 0x001fca000f8e0203 */
[----:B------:R-:W-:-:S13]  /*0050*/  ISETP.GT.AND P0, PT, R0, 0x3e7, PT ;  /* 0x000003e70000780c */ /* 0x000fda0003f04270 */
[----:B------:R-:W-:Y:S05]  /*0060*/  @P0 EXIT ;  /* 0x000000000000094d */ /* 0x000fea0003800000 */
[----:B------:R-:W0:Y:S01]  /*0070*/  LDC.64 R12, c[0x0][0x390] ;  /* 0x0000e400ff0c7b82 */ /* 0x000e220000000a00 */
[----:B------:R-:W1:Y:S01]  /*0080*/  LDCU.64 UR4, c[0x0][0x358] ;  /* 0x00006b00ff0477ac */ /* 0x000e620008000a00 */
[----:B------:R-:W2:Y:S06]  /*0090*/  LDCU.64 UR6, c[0x0][0x388] ;  /* 0x00007100ff0677ac */ /* 0x000eac0008000a00 */
[----:B------:R-:W3:Y:S01]  /*00a0*/  LDC.64 R2, c[0x0][0x398] ;  /* 0x0000e600ff027b82 */ /* 0x000ee20000000a00 */
[----:B0-----:R-:W-:-:S05]  /*00b0*/  IMAD.WIDE R12, R0, 0x4, R12 ;  /* 0x00000004000c7825 */ /* 0x001fca00078e020c */
[----:B-1----:R-:W4:Y:S01]  /*00c0*/  LDG.E R4, desc[UR4][R12.64] ;  /* 0x000000040c047981 */ /* 0x002f22000c1e1900 */
[----:B---3--:R-:W-:-:S05]  /*00d0*/  IMAD.WIDE R2, R0, 0x4, R2 ;  /* 0x0000000400027825 */ /* 0x008fca00078e0202 */
[----:B------:R-:W2:Y:S01]  /*00e0*/  LDG.E R5, desc[UR4][R2.64] ;  /* 0x0000000402057981 */ /* 0x000ea2000c1e1900 */
[----:B------:R-:W-:Y:S01]  /*00f0*/  BSSY.RECONVERGENT B0, `(.L_x_0) ;  /* 0x00000a1000007945 */ /* 0x000fe20003800200 */
[----:B------:R-:W-:Y:S01]  /*0100*/  IMAD.MOV.U32 R9, RZ, RZ, -0x7ee3623b ;  /* 0x811c9dc5ff097424 */ /* 0x000fe200078e00ff */
[----:B----4-:R-:W-:Y:S02]  /*0110*/  ISETP.NE.U32.AND P0, PT, R4, RZ, PT ;  /* 0x000000ff0400720c */ /* 0x010fe40003f05070 */
[----:B------:R-:W-:-:S04]  /*0120*/  SHF.R.S32.HI R10, RZ, 0x1f, R4 ;  /* 0x0000001fff0a7819 */ /* 0x000fc80000011404 */
[----:B------:R-:W-:Y:S02]  /*0130*/  ISETP.NE.AND.EX P0, PT, R10, RZ, PT, P0 ;  /* 0x000000ff0a00720c */ /* 0x000fe40003f05300 */
[----:B--2---:R-:W-:Y:S02]  /*0140*/  IADD3 R6, P1, PT, R5, UR6, RZ ;  /* 0x0000000605067c10 */ /* 0x004fe4000ff3e0ff */
[----:B------:R-:W-:-:S04]  /*0150*/  SHF.R.S32.HI R7, RZ, 0x1f, R5 ;  /* 0x0000001fff077819 */ /* 0x000fc80000011405 */
[----:B------:R-:W-:-:S05]  /*0160*/  IADD3.X R8, PT, PT, R7, UR7, RZ, P1, !PT ;  /* 0x0000000707087c10 */ /* 0x000fca0008ffe4ff */
[----:B------:R-:W-:Y:S05]  /*0170*/  @!P0 BRA `(.L_x_1) ;  /* 0x0000000800608947 */ /* 0x000fea0003800000 */
[C---:B------:R-:W-:Y:S01]  /*0180*/  ISETP.GE.U32.AND P0, PT, R4.reuse, 0x10, PT ;  /* 0x000000100400780c */ /* 0x040fe20003f06070 */
[----:B------:R-:W-:Y:S01]  /*0190*/  BSSY.RECONVERGENT B1, `(.L_x_2) ;  /* 0x0000044000017945 */ /* 0x000fe20003800200 */
[----:B------:R-:W-:Y:S01]  /*01a0*/  LOP3.LUT P1, RZ, R4, 0xf, RZ, 0xc0, !PT ;  /* 0x0000000f04ff7812 */ /* 0x000fe2000782c0ff */
[----:B------:R-:W-:Y:S02]  /*01b0*/  IMAD.MOV.U32 R9, RZ, RZ, -0x7ee3623b ;  /* 0x811c9dc5ff097424 */ /* 0x000fe400078e00ff */
[----:B------:R-:W-:Y:S02]  /*01c0*/  IMAD.MOV.U32 R13, RZ, RZ, RZ ;  /* 0x000000ffff0d7224 */ /* 0x000fe400078e00ff */
[----:B------:R-:W-:-:S06]  /*01d0*/  IMAD.MOV.U32 R11, RZ, RZ, RZ ;  /* 0x000000ffff0b7224 */ /* 0x000fcc00078e00ff */
[----:B------:R-:W-:Y:S05]  /*01e0*/  @!P0 BRA `(.L_x_3) ;  /* 0x0000000000f88947 */ /* 0x000fea0003800000 */
[----:B------:R-:W-:Y:S01]  /*01f0*/  IADD3 R2, P0, PT, R6, 0x7, RZ ;  /* 0x0000000706027810 */ /* 0x000fe20007f1e0ff */
[--C-:B------:R-:W-:Y:S01]  /*0200*/  IMAD.MOV.U32 R11, RZ, RZ, R10.reuse ;  /* 0x000000ffff0b7224 */ /* 0x100fe200078e000a */
[----:B------:R-:W-:Y:S01]  /*0210*/  LOP3.LUT R13, R4, 0xfffffff0, RZ, 0xc0, !PT ;  /* 0xfffffff0040d7812 */ /* 0x000fe200078ec0ff */
[----:B------:R-:W-:Y:S02]  /*0220*/  IMAD.MOV.U32 R9, RZ, RZ, -0x7ee3623b ;  /* 0x811c9dc5ff097424 */ /* 0x000fe400078e00ff */
[----:B------:R-:W-:Y:S02]  /*0230*/  IMAD.MOV.U32 R14, RZ, RZ, R10 ;  /* 0x000000ffff0e7224 */ /* 0x000fe400078e000a */
[----:B------:R-:W-:Y:S02]  /*0240*/  IMAD.X R3, RZ, RZ, R8, P0 ;  /* 0x000000ffff037224 */ /* 0x000fe400000e0608 */
[----:B------:R-:W-:-:S07]  /*0250*/  IMAD.MOV.U32 R15, RZ, RZ, R13 ;  /* 0x000000ffff0f7224 */ /* 0x000fce00078e000d */
.L_x_4:
[----:B------:R-:W2:Y:S04]  /*0260*/  LDG.E.U8 R26, desc[UR4][R2.64+-0x7] ;  /* 0xfffff904021a7981 */ /* 0x000ea8000c1e1100 */
[----:B------:R-:W3:Y:S04]  /*0270*/  LDG.E.U8 R25, desc[UR4][R2.64+-0x6] ;  /* 0xfffffa0402197981 */ /* 0x000ee8000c1e1100 */
[----:B------:R-:W4:Y:S04]  /*0280*/  LDG.E.U8 R24, desc[UR4][R2.64+-0x5] ;  /* 0xfffffb0402187981 */ /* 0x000f28000c1e1100 */
[----:B------:R-:W5:Y:S04]  /*0290*/  LDG.E.U8 R23, desc[UR4][R2.64+-0x4] ;  /* 0xfffffc0402177981 */ /* 0x000f68000c1e1100 */
[----:B------:R-:W5:Y:S04]  /*02a0*/  LDG.E.U8 R12, desc[UR4][R2.64+-0x3] ;  /* 0xfffffd04020c7981 */ /* 0x000f68000c1e1100 */
[----:B------:R-:W5:Y:S04]  /*02b0*/  LDG.E.U8 R22, desc[UR4][R2.64+-0x2] ;  /* 0xfffffe0402167981 */ /* 0x000f68000c1e1100 */
[----:B------:R-:W5:Y:S04]  /*02c0*/  LDG.E.U8 R21, desc[UR4][R2.64+-0x1] ;  /* 0xffffff0402157981 */ /* 0x000f68000c1e1100 */
[----:B------:R-:W5:Y:S04]  /*02d0*/  LDG.E.U8 R20, desc[UR4][R2.64] ;  /* 0x0000000402147981 */ /* 0x000f68000c1e1100 */
[----:B------:R-:W5:Y:S04]  /*02e0*/  LDG.E.U8 R19, desc[UR4][R2.64+0x1] ;  /* 0x0000010402137981 */ /* 0x000f68000c1e1100 */
[----:B------:R-:W5:Y:S04]  /*02f0*/  LDG.E.U8 R18, desc[UR4][R2.64+0x2] ;  /* 0x0000020402127981 */ /* 0x000f68000c1e1100 */
[----:B------:R-:W5:Y:S04]  /*0300*/  LDG.E.U8 R17, desc[UR4][R2.64+0x3] ;  /* 0x0000030402117981 */ /* 0x000f68000c1e1100 */
[----:B------:R-:W5:Y:S01]  /*0310*/  LDG.E.U8 R16, desc[UR4][R2.64+0x4] ;  /* 0x0000040402107981 */ /* 0x000f62000c1e1100 */
[----:B--2---:R-:W-:-:S03]  /*0320*/  LOP3.LUT R26, R9, R26, RZ, 0x3c, !PT ;  /* 0x0000001a091a7212 */ /* 0x004fc600078e3cff */
[----:B------:R-:W2:Y:S02]  /*0330*/  LDG.E.U8 R9, desc[UR4][R2.64+0x5] ;  /* 0x0000050402097981 */ /* 0x000ea4000c1e1100 */
[----:B------:R-:W-:-:S05]  /*0340*/  IMAD R26, R26, 0x1000193, RZ ;  /* 0x010001931a1a7824 */ /* 0x000fca00078e02ff */
[----:B---3--:R-:W-:Y:S02]  /*0350*/  LOP3.LUT R26, R26, R25, RZ, 0x3c, !PT ;  /* 0x000000191a1a7212 */ /* 0x008fe400078e3cff */
[----:B------:R-:W3:Y:S03]  /*0360*/  LDG.E.U8 R25, desc[UR4][R2.64+0x6] ;  /* 0x0000060402197981 */ /* 0x000ee6000c1e1100 */
[----:B------:R-:W-:-:S05]  /*0370*/  IMAD R27, R26, 0x1000193, RZ ;  /* 0x010001931a1b7824 */ /* 0x000fca00078e02ff */
[----:B----4-:R-:W-:Y:S02]  /*0380*/  LOP3.LUT R27, R27, R24, RZ, 0x3c, !PT ;  /* 0x000000181b1b7212 */ /* 0x010fe400078e3cff */
[----:B------:R-:W4:Y:S03]  /*0390*/  LDG.E.U8 R24, desc[UR4][R2.64+0x7] ;  /* 0x0000070402187981 */ /* 0x000f26000c1e1100 */
[----:B------:R-:W-:-:S05]  /*03a0*/  IMAD R26, R27, 0x1000193, RZ ;  /* 0x010001931b1a7824 */ /* 0x000fca00078e02ff */
[----:B-----5:R-:W-:Y:S02]  /*03b0*/  LOP3.LUT R26, R26, R23, RZ, 0x3c, !PT ;  /* 0x000000171a1a7212 */ /* 0x020fe400078e3cff */
[----:B------:R0:W5:Y:S01]  /*03c0*/  LDG.E.U8 R23, desc[UR4][R2.64+0x8] ;  /* 0x0000080402177981 */ /* 0x000162000c1e1100 */
[----:B------:R-:W-:Y:S02]  /*03d0*/  IADD3 R15, P0, PT, R15, -0x10, RZ ;  /* 0xfffffff00f0f7810 */ /* 0x000fe40007f1e0ff */
[----:B------:R-:W-:Y:S02]  /*03e0*/  IMAD R27, R26, 0x1000193, RZ ;  /* 0x010001931a1b7824 */ /* 0x000fe400078e02ff */
[----:B------:R-:W-:Y:S02]  /*03f0*/  IADD3.X R14, PT, PT, R14, -0x1, RZ, P0, !PT ;  /* 0xffffffff0e0e7810 */ /* 0x000fe400007fe4ff */
[----:B------:R-:W-:Y:S02]  /*0400*/  ISETP.NE.U32.AND P0, PT, R15, RZ, PT ;  /* 0x000000ff0f00720c */ /* 0x000fe40003f05070 */
[----:B------:R-:W-:-:S02]  /*0410*/  LOP3.LUT R12, R27, R12, RZ, 0x3c, !PT ;  /* 0x0000000c1b0c7212 */ /* 0x000fc400078e3cff */
[----:B------:R-:W-:Y:S02]  /*0420*/  ISETP.NE.AND.EX P0, PT, R14, RZ, PT, P0 ;  /* 0x000000ff0e00720c */ /* 0x000fe40003f05300 */
[----:B0-----:R-:W-:Y:S01]  /*0430*/  IADD3 R2, P2, PT, R2, 0x10, RZ ;  /* 0x0000001002027810 */ /* 0x001fe20007f5e0ff */
[----:B------:R-:W-:-:S04]  /*0440*/  IMAD R27, R12, 0x1000193, RZ ;  /* 0x010001930c1b7824 */ /* 0x000fc800078e02ff */
[----:B------:R-:W-:Y:S01]  /*0450*/  IMAD.X R3, RZ, RZ, R3, P2 ;  /* 0x000000ffff037224 */ /* 0x000fe200010e0603 */
[----:B------:R-:W-:-:S05]  /*0460*/  LOP3.LUT R22, R27, R22, RZ, 0x3c, !PT ;  /* 0x000000161b167212 */ /* 0x000fca00078e3cff */
[----:B------:R-:W-:-:S05]  /*0470*/  IMAD R22, R22, 0x1000193, RZ ;  /* 0x0100019316167824 */ /* 0x000fca00078e02ff */
        /* <DEDUP_REMOVED lines=12> */
[----:B--2---:R-:W-:-:S05]  /*0540*/  LOP3.LUT R9, R16, R9, RZ, 0x3c, !PT ;  /* 0x0000000910097212 */ /* 0x004fca00078e3cff */
[----:B------:R-:W-:-:S05]  /*0550*/  IMAD R12, R9, 0x1000193, RZ ;  /* 0x01000193090c7824 */ /* 0x000fca00078e02ff */
[----:B---3--:R-:W-:-:S05]  /*0560*/  LOP3.LUT R12, R12, R25, RZ, 0x3c, !PT ;  /* 0x000000190c0c7212 */ /* 0x008fca00078e3cff */
[----:B------:R-:W-:-:S05]  /*0570*/  IMAD R9, R12, 0x1000193, RZ ;  /* 0x010001930c097824 */ /* 0x000fca00078e02ff */
[----:B----4-:R-:W-:-:S05]  /*0580*/  LOP3.LUT R9, R9, R24, RZ, 0x3c, !PT ;  /* 0x0000001809097212 */ /* 0x010fca00078e3cff */
[----:B------:R-:W-:-:S05]  /*0590*/  IMAD R12, R9, 0x1000193, RZ ;  /* 0x01000193090c7824 */ /* 0x000fca00078e02ff */
[----:B-----5:R-:W-:-:S05]  /*05a0*/  LOP3.LUT R12, R12, R23, RZ, 0x3c, !PT ;  /* 0x000000170c0c7212 */ /* 0x020fca00078e3cff */
[----:B------:R-:W-:Y:S01]  /*05b0*/  IMAD R9, R12, 0x1000193, RZ ;  /* 0x010001930c097824 */ /* 0x000fe200078e02ff */
[----:B------:R-:W-:Y:S06]  /*05c0*/  @P0 BRA `(.L_x_4) ;  /* 0xfffffffc00240947 */ /* 0x000fec000383ffff */
.L_x_3:
[----:B------:R-:W-:Y:S05]  /*05d0*/  BSYNC.RECONVERGENT B1 ;  /* 0x0000000000017941 */ /* 0x000fea0003800200 */
.L_x_2:
[----:B------:R-:W-:Y:S05]  /*05e0*/  @!P1 BRA `(.L_x_1) ;  /* 0x0000000400449947 */ /* 0x000fea0003800000 */
[----:B------:R-:W-:Y:S01]  /*05f0*/  LOP3.LUT R2, R4, 0xf, RZ, 0xc0, !PT ;  /* 0x0000000f04027812 */ /* 0x000fe200078ec0ff */
[----:B------:R-:W-:Y:S03]  /*0600*/  BSSY.RECONVERGENT B1, `(.L_x_5) ;  /* 0x0000023000017945 */ /* 0x000fe60003800200 */
[----:B------:R-:W-:-:S04]  /*0610*/  IADD3 R2, P1, PT, R2, -0x1, RZ ;  /* 0xffffffff02027810 */ /* 0x000fc80007f3e0ff */
[----:B------:R-:W-:Y:S01]  /*0620*/  ISETP.GE.U32.AND P0, PT, R2, 0x7, PT ;  /* 0x000000070200780c */ /* 0x000fe20003f06070 */
[----:B------:R-:W-:Y:S01]  /*0630*/  IMAD.X R2, RZ, RZ, -0x1, P1 ;  /* 0xffffffffff027424 */ /* 0x000fe200008e06ff */
[----:B------:R-:W-:-:S04]  /*0640*/  LOP3.LUT P1, RZ, R4, 0x7, RZ, 0xc0, !PT ;  /* 0x0000000704ff7812 */ /* 0x000fc8000782c0ff */
[----:B------:R-:W-:-:S13]  /*0650*/  ISETP.GE.U32.AND.EX P0, PT, R2, RZ, PT, P0 ;  /* 0x000000ff0200720c */ /* 0x000fda0003f06100 */
[----:B------:R-:W-:Y:S05]  /*0660*/  @!P0 BRA `(.L_x_6) ;  /* 0x0000000000708947 */ /* 0x000fea0003800000 */
[----:B------:R-:W-:-:S05]  /*0670*/  IADD3 R2, P0, PT, R13, R6, RZ ;  /* 0x000000060d027210 */ /* 0x000fca0007f1e0ff */
[----:B------:R-:W-:-:S05]  /*0680*/  IMAD.X R3, R11, 0x1, R8, P0 ;  /* 0x000000010b037824 */ /* 0x000fca00000e0608 */
[----:B------:R-:W2:Y:S04]  /*0690*/  LDG.E.U8 R16, desc[UR4][R2.64] ;  /* 0x0000000402107981 */ /* 0x000ea8000c1e1100 */
[----:B------:R-:W3:Y:S04]  /*06a0*/  LDG.E.U8 R17, desc[UR4][R2.64+0x1] ;  /* 0x0000010402117981 */ /* 0x000ee8000c1e1100 */
[----:B------:R-:W4:Y:S04]  /*06b0*/  LDG.E.U8 R19, desc[UR4][R2.64+0x2] ;  /* 0x0000020402137981 */ /* 0x000f28000c1e1100 */
[----:B------:R-:W5:Y:S04]  /*06c0*/  LDG.E.U8 R21, desc[UR4][R2.64+0x3] ;  /* 0x0000030402157981 */ /* 0x000f68000c1e1100 */
[----:B------:R-:W5:Y:S04]  /*06d0*/  LDG.E.U8 R23, desc[UR4][R2.64+0x4] ;  /* 0x0000040402177981 */ /* 0x000f68000c1e1100 */
[----:B------:R-:W5:Y:S04]  /*06e0*/  LDG.E.U8 R14, desc[UR4][R2.64+0x5] ;  /* 0x00000504020e7981 */ /* 0x000f68000c1e1100 */
[----:B------:R-:W5:Y:S04]  /*06f0*/  LDG.E.U8 R12, desc[UR4][R2.64+0x6] ;  /* 0x00000604020c7981 */ /* 0x000f68000c1e1100 */
[----:B------:R0:W5:Y:S01]  /*0700*/  LDG.E.U8 R15, desc[UR4][R2.64+0x7] ;  /* 0x00000704020f7981 */ /* 0x000162000c1e1100 */
[----:B------:R-:W-:-:S05]  /*0710*/  IADD3 R13, P0, PT, R13, 0x8, RZ ;  /* 0x000000080d0d7810 */ /* 0x000fca0007f1e0ff */
[----:B------:R-:W-:Y:S01]  /*0720*/  IMAD.X R11, RZ, RZ, R11, P0 ;  /* 0x000000ffff0b7224 */ /* 0x000fe200000e060b */
[----:B--2---:R-:W-:-:S05]  /*0730*/  LOP3.LUT R16, R9, R16, RZ, 0x3c, !PT ;  /* 0x0000001009107212 */ /* 0x004fca00078e3cff */
[----:B------:R-:W-:-:S05]  /*0740*/  IMAD R16, R16, 0x1000193, RZ ;  /* 0x0100019310107824 */ /* 0x000fca00078e02ff */
[----:B---3--:R-:W-:-:S05]  /*0750*/  LOP3.LUT R16, R16, R17, RZ, 0x3c, !PT ;  /* 0x0000001110107212 */ /* 0x008fca00078e3cff */
[----:B------:R-:W-:-:S05]  /*0760*/  IMAD R16, R16, 0x1000193, RZ ;  /* 0x0100019310107824 */ /* 0x000fca00078e02ff */
[----:B----4-:R-:W-:-:S05]  /*0770*/  LOP3.LUT R16, R16, R19, RZ, 0x3c, !PT ;  /* 0x0000001310107212 */ /* 0x010fca00078e3cff */
[----:B------:R-:W-:-:S05]  /*0780*/  IMAD R16, R16, 0x1000193, RZ ;  /* 0x0100019310107824 */ /* 0x000fca00078e02ff */
[----:B-----5:R-:W-:-:S05]  /*0790*/  LOP3.LUT R16, R16, R21, RZ, 0x3c, !PT ;  /* 0x0000001510107212 */ /* 0x020fca00078e3cff */
[----:B------:R-:W-:-:S05]  /*07a0*/  IMAD R16, R16, 0x1000193, RZ ;  /* 0x0100019310107824 */ /* 0x000fca00078e02ff */
[----:B------:R-:W-:-:S05]  /*07b0*/  LOP3.LUT R16, R16, R23, RZ, 0x3c, !PT ;  /* 0x0000001710107212 */ /* 0x000fca00078e3cff */
[----:B------:R-:W-:-:S05]  /*07c0*/  IMAD R9, R16, 0x1000193, RZ ;  /* 0x0100019310097824 */ /* 0x000fca00078e02ff */
[----:B------:R-:W-:-:S05]  /*07d0*/  LOP3.LUT R9, R9, R14, RZ, 0x3c, !PT ;  /* 0x0000000e09097212 */ /* 0x000fca00078e3cff */
[----:B------:R-:W-:-:S05]  /*07e0*/  IMAD R9, R9, 0x1000193, RZ ;  /* 0x0100019309097824 */ /* 0x000fca00078e02ff */
[----:B------:R-:W-:-:S05]  /*07f0*/  LOP3.LUT R9, R9, R12, RZ, 0x3c, !PT ;  /* 0x0000000c09097212 */ /* 0x000fca00078e3cff */
[----:B0-----:R-:W-:-:S05]  /*0800*/  IMAD R2, R9, 0x1000193, RZ ;  /* 0x0100019309027824 */ /* 0x001fca00078e02ff */
[----:B------:R-:W-:-:S05]  /*0810*/  LOP3.LUT R2, R2, R15, RZ, 0x3c, !PT ;  /* 0x0000000f02027212 */ /* 0x000fca00078e3cff */
[----:B------:R-:W-:-:S07]  /*0820*/  IMAD R9, R2, 0x1000193, RZ ;  /* 0x0100019302097824 */ /* 0x000fce00078e02ff */
.L_x_6:
[----:B------:R-:W-:Y:S05]  /*0830*/  BSYNC.RECONVERGENT B1 ;  /* 0x0000000000017941 */ /* 0x000fea0003800200 */
.L_x_5:
        /* <DEDUP_REMOVED lines=14> */
[----:B------:R-:W5:Y:S01]  /*0920*/  LDG.E.U8 R19, desc[UR4][R2.64+0x3] ;  /* 0x0000030402137981 */ /* 0x000f62000c1e1100 */
        /* <DEDUP_REMOVED lines=9> */
[----:B------:R-:W-:-:S07]  /*09c0*/  IMAD R9, R12, 0x1000193, RZ ;  /* 0x010001930c097824 */ /* 0x000fce00078e02ff */
.L_x_8:
[----:B------:R-:W-:Y:S05]  /*09d0*/  BSYNC.RECONVERGENT B1 ;  /* 0x0000000000017941 */ /* 0x000fea0003800200 */
.L_x_7:
[----:B------:R-:W-:Y:S05]  /*09e0*/  @!P1 BRA `(.L_x_1) ;  /* 0x0000000000449947 */ /* 0x000fea0003800000 */
[----:B------:R-:W0:Y:S01]  /*09f0*/  LDCU.64 UR6, c[0x0][0x388] ;  /* 0x00007100ff0677ac */ /* 0x000e220008000a00 */
[----:B------:R-:W-:Y:S02]  /*0a00*/  LOP3.LUT R12, R4, 0x3, RZ, 0xc0, !PT ;  /* 0x00000003040c7812 */ /* 0x000fe400078ec0ff */
[----:B0-----:R-:W-:Y:S01]  /*0a10*/  IADD3 R14, P0, P1, R13, UR6, R5 ;  /* 0x000000060d0e7c10 */ /* 0x001fe2000f91e005 */
[----:B------:R-:W-:-:S03]  /*0a20*/  IMAD.MOV.U32 R13, RZ, RZ, RZ ;  /* 0x000000ffff0d7224 */ /* 0x000fc600078e00ff */
[----:B------:R-:W-:-:S09]  /*0a30*/  IADD3.X R15, PT, PT, R11, UR7, R7, P0, P1 ;  /* 0x000000070b0f7c10 */ /* 0x000fd200087e2407 */
.L_x_9:
[----:B------:R-:W-:Y:S02]  /*0a40*/  IMAD.MOV.U32 R2, RZ, RZ, R14 ;  /* 0x000000ffff027224 */ /* 0x000fe400078e000e */
[----:B------:R-:W-:-:S05]  /*0a50*/  IMAD.MOV.U32 R3, RZ, RZ, R15 ;  /* 0x000000ffff037224 */ /* 0x000fca00078e000f */
[----:B------:R-:W2:Y:S01]  /*0a60*/  LDG.E.U8 R2, desc[UR4][R2.64] ;  /* 0x0000000402027981 */ /* 0x000ea2000c1e1100 */
[----:B------:R-:W-:Y:S02]  /*0a70*/  IADD3 R12, P0, PT, R12, -0x1, RZ ;  /* 0xffffffff0c0c7810 */ /* 0x000fe40007f1e0ff */
[----:B------:R-:W-:Y:S02]  /*0a80*/  IADD3 R14, P1, PT, R14, 0x1, RZ ;  /* 0x000000010e0e7810 */ /* 0x000fe40007f3e0ff */
[----:B------:R-:W-:Y:S02]  /*0a90*/  IADD3.X R13, PT, PT, R13, -0x1, RZ, P0, !PT ;  /* 0xffffffff0d0d7810 */ /* 0x000fe400007fe4ff */
[----:B------:R-:W-:Y:S01]  /*0aa0*/  ISETP.NE.U32.AND P0, PT, R12, RZ, PT ;  /* 0x000000ff0c00720c */ /* 0x000fe20003f05070 */
[----:B------:R-:W-:-:S03]  /*0ab0*/  IMAD.X R15, RZ, RZ, R15, P1 ;  /* 0x000000ffff0f7224 */ /* 0x000fc600008e060f */
[----:B------:R-:W-:Y:S02]  /*0ac0*/  ISETP.NE.AND.EX P0, PT, R13, RZ, PT, P0 ;  /* 0x000000ff0d00720c */ /* 0x000fe40003f05300 */
[----:B--2---:R-:W-:-:S05]  /*0ad0*/  LOP3.LUT R9, R9, R2, RZ, 0x3c, !PT ;  /* 0x0000000209097212 */ /* 0x004fca00078e3cff */
[----:B------:R-:W-:-:S06]  /*0ae0*/  IMAD R9, R9, 0x1000193, RZ ;  /* 0x0100019309097824 */ /* 0x000fcc00078e02ff */
[----:B------:R-:W-:Y:S05]  /*0af0*/  @P0 BRA `(.L_x_9) ;  /* 0xfffffffc00d00947 */ /* 0x000fea000383ffff */
.L_x_1:
[----:B------:R-:W-:Y:S05]  /*0b00*/  BSYNC.RECONVERGENT B0 ;  /* 0x0000000000007941 */ /* 0x000fea0003800200 */
.L_x_0:
[----:B------:R-:W-:Y:S01]  /*0b10*/  ISETP.NE.AND P0, PT, R4, RZ, PT ;  /* 0x000000ff0400720c */ /* 0x000fe20003f05270 */
[----:B------:R-:W-:Y:S01]  /*0b20*/  BSSY.RECONVERGENT B0, `(.L_x_10) ;  /* 0x00000d3000007945 */ /* 0x000fe20003800200 */
[----:B------:R-:W-:-:S11]  /*0b30*/  IMAD.MOV.U32 R12, RZ, RZ, RZ ;  /* 0x000000ffff0c7224 */ /* 0x000fd600078e00ff */
[----:B------:R-:W-:Y:S05]  /*0b40*/  @!P0 BRA `(.L_x_11) ;  /* 0x0000000c00408947 */ /* 0x000fea0003800000 */
[C---:B------:R-:W-:Y:S01]  /*0b50*/  ISETP.GE.U32.AND P0, PT, R4.reuse, 0x10, PT ;  /* 0x000000100400780c */ /* 0x040fe20003f06070 */
[----:B------:R-:W-:Y:S01]  /*0b60*/  BSSY.RECONVERGENT B1, `(.L_x_12) ;  /* 0x0000062000017945 */ /* 0x000fe20003800200 */
[----:B------:R-:W-:Y:S02]  /*0b70*/  LOP3.LUT P1, RZ, R4, 0xf, RZ, 0xc0, !PT ;  /* 0x0000000f04ff7812 */ /* 0x000fe4000782c0ff */
[----:B------:R-:W-:Y:S01]  /*0b80*/  CS2R R12, SRZ ;  /* 0x00000000000c7805 */ /* 0x000fe2000001ff00 */
[----:B------:R-:W-:-:S08]  /*0b90*/  IMAD.MOV.U32 R11, RZ, RZ, RZ ;  /* 0x000000ffff0b7224 */ /* 0x000fd000078e00ff */
[----:B------:R-:W-:Y:S05]  /*0ba0*/  @!P0 BRA `(.L_x_13) ;  /* 0x0000000400748947 */ /* 0x000fea0003800000 */
[----:B------:R-:W-:Y:S01]  /*0bb0*/  IADD3 R2, P0, PT, R6, 0x7, RZ ;  /* 0x0000000706027810 */ /* 0x000fe20007f1e0ff */
[----:B------:R-:W-:Y:S01]  /*0bc0*/  IMAD.MOV.U32 R13, RZ, RZ, R10 ;  /* 0x000000ffff0d7224 */ /* 0x000fe200078e000a */
[----:B------:R-:W-:Y:S01]  /*0bd0*/  LOP3.LUT R11, R4, 0xfffffff0, RZ, 0xc0, !PT ;  /* 0xfffffff0040b7812 */ /* 0x000fe200078ec0ff */
[----:B------:R-:W-:Y:S02]  /*0be0*/  IMAD.MOV.U32 R12, RZ, RZ, RZ ;  /* 0x000000ffff0c7224 */ /* 0x000fe400078e00ff */
[----:B------:R-:W-:Y:S02]  /*0bf0*/  IMAD.X R3, RZ, RZ, R8, P0 ;  /* 0x000000ffff037224 */ /* 0x000fe400000e0608 */
[----:B------:R-:W-:-:S07]  /*0c00*/  IMAD.MOV.U32 R14, RZ, RZ, R11 ;  /* 0x000000ffff0e7224 */ /* 0x000fce00078e000b */
.L_x_14:
        /* <DEDUP_REMOVED lines=12> */
[----:B--2---:R-:W-:-:S04]  /*0cd0*/  IMAD.IADD R27, R27, 0x1, R12 ;  /* 0x000000011b1b7824 */ /* 0x004fc800078e020c */
[----:B------:R-:W-:-:S05]  /*0ce0*/  IMAD R27, R27, 0x400, R27 ;  /* 0x000004001b1b7824 */ /* 0x000fca00078e021b */
[----:B------:R-:W-:-:S04]  /*0cf0*/  SHF.R.U32.HI R12, RZ, 0x6, R27 ;  /* 0x00000006ff0c7819 */ /* 0x000fc8000001161b */
[----:B------:R-:W-:Y:S02]  /*0d00*/  LOP3.LUT R26, R12, R27, RZ, 0x3c, !PT ;  /* 0x0000001b0c1a7212 */ /* 0x000fe400078e3cff */
[----:B------:R-:W2:Y:S03]  /*0d10*/  LDG.E.U8 R12, desc[UR4][R2.64+0x5] ;  /* 0x00000504020c7981 */ /* 0x000ea6000c1e1100 */
[----:B---3--:R-:W-:-:S04]  /*0d20*/  IMAD.IADD R25, R26, 0x1, R25 ;  /* 0x000000011a197824 */ /* 0x008fc800078e0219 */
[----:B------:R-:W-:-:S05]  /*0d30*/  IMAD R25, R25, 0x400, R25 ;  /* 0x0000040019197824 */ /* 0x000fca00078e0219 */
[----:B------:R-:W-:-:S04]  /*0d40*/  SHF.R.U32.HI R26, RZ, 0x6, R25 ;  /* 0x00000006ff1a7819 */ /* 0x000fc80000011619 */
[----:B------:R-:W-:Y:S02]  /*0d50*/  LOP3.LUT R27, R26, R25, RZ, 0x3c, !PT ;  /* 0x000000191a1b7212 */ /* 0x000fe400078e3cff */
[----:B------:R-:W3:Y:S03]  /*0d60*/  LDG.E.U8 R25, desc[UR4][R2.64+0x6] ;  /* 0x0000060402197981 */ /* 0x000ee6000c1e1100 */
[----:B----4-:R-:W-:-:S04]  /*0d70*/  IMAD.IADD R24, R27, 0x1, R24 ;  /* 0x000000011b187824 */ /* 0x010fc800078e0218 */
[----:B------:R-:W-:-:S05]  /*0d80*/  IMAD R24, R24, 0x400, R24 ;  /* 0x0000040018187824 */ /* 0x000fca00078e0218 */
[----:B------:R-:W-:-:S04]  /*0d90*/  SHF.R.U32.HI R27, RZ, 0x6, R24 ;  /* 0x00000006ff1b7819 */ /* 0x000fc80000011618 */
[----:B------:R-:W-:Y:S02]  /*0da0*/  LOP3.LUT R26, R27, R24, RZ, 0x3c, !PT ;  /* 0x000000181b1a7212 */ /* 0x000fe400078e3cff */
[----:B------:R-:W4:Y:S03]  /*0db0*/  LDG.E.U8 R24, desc[UR4][R2.64+0x7] ;  /* 0x0000070402187981 */ /* 0x000f26000c1e1100 */
[----:B-----5:R-:W-:-:S04]  /*0dc0*/  IMAD.IADD R23, R26, 0x1, R23 ;  /* 0x000000011a177824 */ /* 0x020fc800078e0217 */
[----:B------:R-:W-:-:S05]  /*0dd0*/  IMAD R23, R23, 0x400, R23 ;  /* 0x0000040017177824 */ /* 0x000fca00078e0217 */
[----:B------:R-:W-:-:S04]  /*0de0*/  SHF.R.U32.HI R26, RZ, 0x6, R23 ;  /* 0x00000006ff1a7819 */ /* 0x000fc80000011617 */
[----:B------:R-:W-:Y:S02]  /*0df0*/  LOP3.LUT R26, R26, R23, RZ, 0x3c, !PT ;  /* 0x000000171a1a7212 */ /* 0x000fe400078e3cff */
[----:B------:R0:W5:Y:S01]  /*0e00*/  LDG.E.U8 R23, desc[UR4][R2.64+0x8] ;  /* 0x0000080402177981 */ /* 0x000162000c1e1100 */
[----:B------:R-:W-:Y:S02]  /*0e10*/  IADD3 R14, P0, PT, R14, -0x10, RZ ;  /* 0xfffffff00e0e7810 */ /* 0x000fe40007f1e0ff */
[----:B------:R-:W-:Y:S02]  /*0e20*/  IMAD.IADD R15, R26, 0x1, R15 ;  /* 0x000000011a0f7824 */ /* 0x000fe400078e020f */
[----:B------:R-:W-:Y:S02]  /*0e30*/  IADD3.X R10, PT, PT, R10, -0x1, RZ, P0, !PT ;  /* 0xffffffff0a0a7810 */ /* 0x000fe400007fe4ff */
[----:B------:R-:W-:Y:S01]  /*0e40*/  IMAD R15, R15, 0x400, R15 ;  /* 0x000004000f0f7824 */ /* 0x000fe200078e020f */
[----:B------:R-:W-:-:S02]  /*0e50*/  ISETP.NE.U32.AND P0, PT, R14, RZ, PT ;  /* 0x000000ff0e00720c */ /* 0x000fc40003f05070 */
[----:B0-----:R-:W-:Y:S02]  /*0e60*/  IADD3 R2, P2, PT, R2, 0x10, RZ ;  /* 0x0000001002027810 */ /* 0x001fe40007f5e0ff */
[----:B------:R-:W-:Y:S02]  /*0e70*/  SHF.R.U32.HI R26, RZ, 0x6, R15 ;  /* 0x00000006ff1a7819 */ /* 0x000fe4000001160f */
[----:B------:R-:W-:Y:S01]  /*0e80*/  ISETP.NE.AND.EX P0, PT, R10, RZ, PT, P0 ;  /* 0x000000ff0a00720c */ /* 0x000fe20003f05300 */
[----:B------:R-:W-:Y:S01]  /*0e90*/  IMAD.X R3, RZ, RZ, R3, P2 ;  /* 0x000000ffff037224 */ /* 0x000fe200010e0603 */
[----:B------:R-:W-:-:S05]  /*0ea0*/  LOP3.LUT R15, R26, R15, RZ, 0x3c, !PT ;  /* 0x0000000f1a0f7212 */ /* 0x000fca00078e3cff */
[----:B------:R-:W-:-:S04]  /*0eb0*/  IMAD.IADD R15, R15, 0x1, R16 ;  /* 0x000000010f0f7824 */ /* 0x000fc800078e0210 */
[----:B------:R-:W-:-:S05]  /*0ec0*/  IMAD R15, R15, 0x400, R15 ;  /* 0x000004000f0f7824 */ /* 0x000fca00078e020f */
[----:B------:R-:W-:-:S04]  /*0ed0*/  SHF.R.U32.HI R16, RZ, 0x6, R15 ;  /* 0x00000006ff107819 */ /* 0x000fc8000001160f */
        /* <DEDUP_REMOVED lines=25> */
[----:B--2---:R-:W-:-:S04]  /*1070*/  IMAD.IADD R12, R15, 0x1, R12 ;  /* 0x000000010f0c7824 */ /* 0x004fc800078e020c */
[----:B------:R-:W-:-:S05]  /*1080*/  IMAD R12, R12, 0x400, R12 ;  /* 0x000004000c0c7824 */ /* 0x000fca00078e020c */
[----:B------:R-:W-:-:S04]  /*1090*/  SHF.R.U32.HI R15, RZ, 0x6, R12 ;  /* 0x00000006ff0f7819 */ /* 0x000fc8000001160c */
[----:B------:R-:W-:-:S05]  /*10a0*/  LOP3.LUT R12, R15, R12, RZ, 0x3c, !PT ;  /* 0x0000000c0f0c7212 */ /* 0x000fca00078e3cff */
[----:B---3--:R-:W-:-:S04]  /*10b0*/  IMAD.IADD R12, R12, 0x1, R25 ;  /* 0x000000010c0c7824 */ /* 0x008fc800078e0219 */
[----:B------:R-:W-:-:S05]  /*10c0*/  IMAD R12, R12, 0x400, R12 ;  /* 0x000004000c0c7824 */ /* 0x000fca00078e020c */
[----:B------:R-:W-:-:S04]  /*10d0*/  SHF.R.U32.HI R15, RZ, 0x6, R12 ;  /* 0x00000006ff0f7819 */ /* 0x000fc8000001160c */
[----:B------:R-:W-:-:S05]  /*10e0*/  LOP3.LUT R15, R15, R12, RZ, 0x3c, !PT ;  /* 0x0000000c0f0f7212 */ /* 0x000fca00078e3cff */
[----:B----4-:R-:W-:-:S04]  /*10f0*/  IMAD.IADD R15, R15, 0x1, R24 ;  /* 0x000000010f0f7824 */ /* 0x010fc800078e0218 */
[----:B------:R-:W-:-:S05]  /*1100*/  IMAD R15, R15, 0x400, R15 ;  /* 0x000004000f0f7824 */ /* 0x000fca00078e020f */
[----:B------:R-:W-:-:S04]  /*1110*/  SHF.R.U32.HI R12, RZ, 0x6, R15 ;  /* 0x00000006ff0c7819 */ /* 0x000fc8000001160f */
[----:B------:R-:W-:-:S05]  /*1120*/  LOP3.LUT R12, R12, R15, RZ, 0x3c, !PT ;  /* 0x0000000f0c0c7212 */ /* 0x000fca00078e3cff */
[----:B-----5:R-:W-:-:S04]  /*1130*/  IMAD.IADD R12, R12, 0x1, R23 ;  /* 0x000000010c0c7824 */ /* 0x020fc800078e0217 */
[----:B------:R-:W-:-:S05]  /*1140*/  IMAD R12, R12, 0x400, R12 ;  /* 0x000004000c0c7824 */ /* 0x000fca00078e020c */
[----:B------:R-:W-:-:S04]  /*1150*/  SHF.R.U32.HI R15, RZ, 0x6, R12 ;  /* 0x00000006ff0f7819 */ /* 0x000fc8000001160c */
[----:B------:R-:W-:Y:S01]  /*1160*/  LOP3.LUT R12, R15, R12, RZ, 0x3c, !PT ;  /* 0x0000000c0f0c7212 */ /* 0x000fe200078e3cff */
[----:B------:R-:W-:Y:S06]  /*1170*/  @P0 BRA `(.L_x_14) ;  /* 0xfffffff800a40947 */ /* 0x000fec000383ffff */
.L_x_13:
[----:B------:R-:W-:Y:S05]  /*1180*/  BSYNC.RECONVERGENT B1 ;  /* 0x0000000000017941 */ /* 0x000fea0003800200 */
.L_x_12:
        /* <DEDUP_REMOVED lines=20> */
[----:B------:R-:W-:Y:S02]  /*12d0*/  IMAD.X R13, RZ, RZ, R13, P0 ;  /* 0x000000ffff0d7224 */ /* 0x000fe400000e060d */
        /* <DEDUP_REMOVED lines=10> */
[----:B0-----:R-:W-:-:S04]  /*1380*/  SHF.R.U32.HI R3, RZ, 0x6, R18 ;  /* 0x00000006ff037819 */ /* 0x001fc80000011612 */
[----:B------:R-:W-:-:S05]  /*1390*/  LOP3.LUT R3, R3, R18, RZ, 0x3c, !PT ;  /* 0x0000001203037212 */ /* 0x000fca00078e3cff */
[----:B-----5:R-:W-:-:S04]  /*13a0*/  IMAD.IADD R3, R3, 0x1, R16 ;  /* 0x0000000103037824 */ /* 0x020fc800078e0210 */
        /* <DEDUP_REMOVED lines=18> */
[----:B------:R-:W-:-:S07]  /*14d0*/  LOP3.LUT R12, R3, R2, RZ, 0x3c, !PT ;  /* 0x00000002030c7212 */ /* 0x000fce00078e3cff */
.L_x_16:
[----:B------:R-:W-:Y:S05]  /*14e0*/  BSYNC.RECONVERGENT B1 ;  /* 0x0000000000017941 */ /* 0x000fea0003800200 */
.L_x_15:
        /* <DEDUP_REMOVED lines=32> */
[----:B------:R-:W-:-:S07]  /*16f0*/  LOP3.LUT R12, R12, R3, RZ, 0x3c, !PT ;  /* 0x000000030c0c7212 */ /* 0x000fce00078e3cff */
.L_x_18:
[----:B------:R-:W-:Y:S05]  /*1700*/  BSYNC.RECONVERGENT B1 ;  /* 0x0000000000017941 */ /* 0x000fea0003800200 */
.L_x_17:
[----:B------:R-:W-:Y:S05]  /*1710*/  @!P1 BRA `(.L_x_11) ;  /* 0x00000000004c9947 */ /* 0x000fea0003800000 */
[----:B------:R-:W0:Y:S01]  /*1720*/  LDCU.64 UR6, c[0x0][0x388] ;  /* 0x00007100ff0677ac */ /* 0x000e220008000a00 */
[----:B------:R-:W-:Y:S01]  /*1730*/  LOP3.LUT R4, R4, 0x3, RZ, 0xc0, !PT ;  /* 0x0000000304047812 */ /* 0x000fe200078ec0ff */
[----:B------:R-:W-:Y:S01]  /*1740*/  IMAD.MOV.U32 R6, RZ, RZ, RZ ;  /* 0x000000ffff067224 */ /* 0x000fe200078e00ff */
[----:B0-----:R-:W-:-:S04]  /*1750*/  IADD3 R11, P0, P1, R11, UR6, R5 ;  /* 0x000000060b0b7c10 */ /* 0x001fc8000f91e005 */
[----:B------:R-:W-:-:S09]  /*1760*/  IADD3.X R8, PT, PT, R13, UR7, R7, P0, P1 ;  /* 0x000000070d087c10 */ /* 0x000fd200087e2407 */
.L_x_19:
        /* <DEDUP_REMOVED lines=8> */
[----:B------:R-:W-:Y:S01]  /*17f0*/  ISETP.NE.AND.EX P0, PT, R6, RZ, PT, P0 ;  /* 0x000000ff0600720c */ /* 0x000fe20003f05300 */
[----:B--2---:R-:W-:-:S04]  /*1800*/  IMAD.IADD R12, R3, 0x1, R12 ;  /* 0x00000001030c7824 */ /* 0x004fc800078e020c */
[----:B------:R-:W-:-:S05]  /*1810*/  IMAD R12, R12, 0x400, R12 ;  /* 0x000004000c0c7824 */ /* 0x000fca00078e020c */
[----:B------:R-:W-:-:S04]  /*1820*/  SHF.R.U32.HI R5, RZ, 0x6, R12 ;  /* 0x00000006ff057819 */ /* 0x000fc8000001160c */
[----:B------:R-:W-:Y:S01]  /*1830*/  LOP3.LUT R12, R5, R12, RZ, 0x3c, !PT ;  /* 0x0000000c050c7212 */ /* 0x000fe200078e3cff */
[----:B------:R-:W-:Y:S06]  /*1840*/  @P0 BRA `(.L_x_19) ;  /* 0xfffffffc00c80947 */ /* 0x000fec000383ffff */
.L_x_11:
[----:B------:R-:W-:Y:S05]  /*1850*/  BSYNC.RECONVERGENT B0 ;  /* 0x0000000000007941 */ /* 0x000fea0003800200 */
.L_x_10:
[----:B------:R-:W0:Y:S01]  /*1860*/  LDC.64 R2, c[0x0][0x380] ;  /* 0x0000e000ff027b82 */ /* 0x000e220000000a00 */
[----:B------:R-:W-:Y:S01]  /*1870*/  IMAD R12, R12, 0x8, R12 ;  /* 0x000000080c0c7824 */ /* 0x000fe200078e020c */
[----:B------:R-:W-:Y:S01]  /*1880*/  BSSY.RECONVERGENT B0, `(.L_x_20) ;  /* 0x0000011000007945 */ /* 0x000fe20003800200 */
[----:B------:R-:W-:Y:S01]  /*1890*/  IMAD.MOV.U32 R6, RZ, RZ, RZ ;  /* 0x000000ffff067224 */ /* 0x000fe200078e00ff */
[----:B------:R-:W1:Y:S02]  /*18a0*/  LDCU UR6, c[0x0][0x3a8] ;  /* 0x00007500ff0677ac */ /* 0x000e640008000800 */
[----:B------:R-:W-:-:S04]  /*18b0*/  SHF.R.U32.HI R5, RZ, 0xb, R12 ;  /* 0x0000000bff057819 */ /* 0x000fc8000001160c */
[----:B------:R-:W-:-:S05]  /*18c0*/  LOP3.LUT R5, R5, R12, RZ, 0x3c, !PT ;  /* 0x0000000c05057212 */ /* 0x000fca00078e3cff */
[----:B------:R-:W-:-:S07]  /*18d0*/  IMAD R10, R5, 0x8000, R5 ;  /* 0x00008000050a7824 */ /* 0x000fce00078e0205 */
.L_x_21:
[----:B------:R-:W-:-:S05]  /*18e0*/  IMAD R4, R10, R6, R9 ;  /* 0x000000060a047224 */ /* 0x000fca00078e0209 */
[----:B-1----:R-:W-:-:S04]  /*18f0*/  LOP3.LUT R7, R4, UR6, RZ, 0xc0, !PT ;  /* 0x0000000604077c12 */ /* 0x002fc8000f8ec0ff */
[----:B------:R-:W-:-:S05]  /*1900*/  SHF.R.U32.HI R5, RZ, 0x5, R7 ;  /* 0x00000005ff057819 */ /* 0x000fca0000011607 */
[----:B0-----:R-:W-:-:S06]  /*1910*/  IMAD.WIDE.U32 R4, R5, 0x4, R2 ;  /* 0x0000000405047825 */ /* 0x001fcc00078e0002 */
[----:B------:R-:W2:Y:S01]  /*1920*/  LDG.E R4, desc[UR4][R4.64] ;  /* 0x0000000404047981 */ /* 0x000ea2000c1e1900 */
[----:B------:R-:W-:Y:S01]  /*1930*/  IMAD.MOV.U32 R8, RZ, RZ, 0x1 ;  /* 0x00000001ff087424 */ /* 0x000fe200078e00ff */
[C---:B------:R-:W-:Y:S01]  /*1940*/  ISETP.LT.U32.AND P1, PT, R6.reuse, 0x2, PT ;  /* 0x000000020600780c */ /* 0x040fe20003f21070 */
[----:B------:R-:W-:-:S03]  /*1950*/  VIADD R6, R6, 0x1 ;  /* 0x0000000106067836 */ /* 0x000fc60000000000 */
[----:B------:R-:W-:-:S04]  /*1960*/  SHF.L.W.U32 R7, R8, R7, RZ ;  /* 0x0000000708077219 */ /* 0x000fc80000000eff */
[----:B--2---:R-:W-:-:S13]  /*1970*/  LOP3.LUT P0, R7, R4, RZ, R7, 0xa0, !PT ;  /* 0x000000ff04077212 */ /* 0x004fda000780a007 */
[----:B------:R-:W-:Y:S05]  /*1980*/  @P0 BRA P1, `(.L_x_21) ;  /* 0xfffffffc00d40947 */ /* 0x000fea000083ffff */
[----:B------:R-:W-:Y:S05]  /*1990*/  BSYNC.RECONVERGENT B0 ;  /* 0x0000000000007941 */ /* 0x000fea0003800200 */
.L_x_20:
[----:B------:R-:W0:Y:S01]  /*19a0*/  LDC.64 R2, c[0x0][0x3a0] ;  /* 0x0000e800ff027b82 */ /* 0x000e220000000a00 */
[----:B------:R-:W-:-:S04]  /*19b0*/  ISETP.NE.AND P0, PT, R7, RZ, PT ;  /* 0x000000ff0700720c */ /* 0x000fc80003f05270 */
[----:B------:R-:W-:Y:S01]  /*19c0*/  SEL R5, RZ, 0x1, !P0 ;  /* 0x00000001ff057807 */ /* 0x000fe20004000000 */
[----:B0-----:R-:W-:-:S05]  /*19d0*/  IMAD.WIDE R2, R0, 0x4, R2 ;  /* 0x0000000400027825 */ /* 0x001fca00078e0202 */
[----:B------:R-:W-:Y:S01]  /*19e0*/  STG.E desc[UR4][R2.64], R5 ;  /* 0x0000000502007986 */ /* 0x000fe2000c101904 */
[----:B------:R-:W-:Y:S05]  /*19f0*/  EXIT ;  /* 0x000000000000794d */ /* 0x000fea0003800000 */
.L_x_22:
[----:B------:R-:W-:-:S00]  /*1a00*/  BRA `(.L_x_22) ;  /* 0xfffffffc00fc7947 */ /* 0x000fc0000383ffff */
[----:B------:R-:W-:-:S00]  /*1a10*/  NOP ;  /* 0x0000000000007918 */ /* 0x000fc00000000000 */
        /* <DEDUP_REMOVED lines=14> */
.L_x_44:


//--------------------- .text._Z26add_to_bloom_filter_kernelPjPKcPKiS3_j --------------------------
	.section	.text._Z26add_to_bloom_filter_kernelPjPKcPKiS3_j,"ax",@progbits
	.align	128
        .global         _Z26add_to_bloom_filter_kernelPjPKcPKiS3_j
        .type           _Z26add_to_bloom_filter_kernelPjPKcPKiS3_j,@function
        .size           _Z26add_to_bloom_filter_kernelPjPKcPKiS3_j,(.L_x_45 - _Z26add_to_bloom_filter_kernelPjPKcPKiS3_j)
        .other          _Z26add_to_bloom_filter_kernelPjPKcPKiS3_j,@"STO_CUDA_ENTRY STV_DEFAULT"
_Z26add_to_bloom_filter_kernelPjPKcPKiS3_j:
.text._Z26add_to_bloom_filter_kernelPjPKcPKiS3_j:
        /* <DEDUP_REMOVED lines=38> */
.L_x_27:
        /* <DEDUP_REMOVED lines=20> */
[----:B------:R0:W4:Y:S01]  /*03a0*/  LDG.E.U8 R24, desc[UR4][R2.64+0x8] ;  /* 0x0000080402187981 */ /* 0x000122000c1e1100 */
[----:B------:R-:W-:Y:S02]  /*03b0*/  IADD3 R14, P0, PT, R14, -0x10, RZ ;  /* 0xfffffff00e0e7810 */ /* 0x000fe40007f1e0ff */
[----:B------:R-:W-:Y:S02]  /*03c0*/  IMAD R26, R27, 0x1000193, RZ ;  /* 0x010001931b1a7824 */ /* 0x000fe400078e02ff */
[----:B------:R-:W-:Y:S02]  /*03d0*/  IADD3.X R13, PT, PT, R13, -0x1, RZ, P0, !PT ;  /* 0xffffffff0d0d7810 */ /* 0x000fe400007fe4ff */
[----:B------:R-:W-:Y:S02]  /*03e0*/  ISETP.NE.U32.AND P0, PT, R14, RZ, PT ;  /* 0x000000ff0e00720c */ /* 0x000fe40003f05070 */
[----:B-----5:R-:W-:-:S02]  /*03f0*/  LOP3.LUT R11, R26, R11, RZ, 0x3c, !PT ;  /* 0x0000000b1a0b7212 */ /* 0x020fc400078e3cff */
        /* <DEDUP_REMOVED lines=27> */
[----:B------:R-:W-:Y:S01]  /*05b0*/  IMAD R9, R9, 0x1000193, RZ ;  /* 0x0100019309097824 */ /* 0x000fe200078e02ff */
[----:B------:R-:W-:Y:S06]  /*05c0*/  @P0 BRA `(.L_x_27) ;  /* 0xfffffffc00240947 */ /* 0x000fec000383ffff */
.L_x_26:
[----:B------:R-:W-:Y:S05]  /*05d0*/  BSYNC.RECONVERGENT B1 ;  /* 0x0000000000017941 */ /* 0x000fea0003800200 */
.L_x_25:
        /* <DEDUP_REMOVED lines=37> */
.L_x_29:
[----:B------:R-:W-:Y:S05]  /*0830*/  BSYNC.RECONVERGENT B1 ;  /* 0x0000000000017941 */ /* 0x000fea0003800200 */
.L_x_28:
        /* <DEDUP_REMOVED lines=25> */
.L_x_31:
[----:B------:R-:W-:Y:S05]  /*09d0*/  BSYNC.RECONVERGENT B1 ;  /* 0x0000000000017941 */ /* 0x000fea0003800200 */
.L_x_30:
[----:B------:R-:W-:Y:S05]  /*09e0*/  @!P1 BRA `(.L_x_24) ;  /* 0x0000000000449947 */ /* 0x000fea0003800000 */
[----:B------:R-:W0:Y:S01]  /*09f0*/  LDCU.64 UR6, c[0x0][0x388] ;  /* 0x00007100ff0677ac */ /* 0x000e220008000a00 */
[----:B------:R-:W-:Y:S02]  /*0a00*/  LOP3.LUT R11, R0, 0x3, RZ, 0xc0, !PT ;  /* 0x00000003000b7812 */ /* 0x000fe400078ec0ff */
[----:B0-----:R-:W-:Y:S01]  /*0a10*/  IADD3 R13, P0, P1, R12, UR6, R4 ;  /* 0x000000060c0d7c10 */ /* 0x001fe2000f91e004 */
[----:B------:R-:W-:-:S03]  /*0a20*/  IMAD.MOV.U32 R12, RZ, RZ, RZ ;  /* 0x000000ffff0c7224 */ /* 0x000fc600078e00ff */
[----:B------:R-:W-:-:S09]  /*0a30*/  IADD3.X R10, PT, PT, R10, UR7, R6, P0, P1 ;  /* 0x000000070a0a7c10 */ /* 0x000fd200087e2406 */
.L_x_32:
        /* <DEDUP_REMOVED lines=12> */
.L_x_24:
[----:B------:R-:W-:Y:S05]  /*0b00*/  BSYNC.RECONVERGENT B0 ;  /* 0x0000000000007941 */ /* 0x000fea0003800200 */
.L_x_23:
        /* <DEDUP_REMOVED lines=11> */
[--C-:B------:R-:W-:Y:S01]  /*0bc0*/  IMAD.MOV.U32 R12, RZ, RZ, R8.reuse ;  /* 0x000000ffff0c7224 */ /* 0x100fe200078e0008 */
[----:B------:R-:W-:Y:S01]  /*0bd0*/  LOP3.LUT R10, R0, 0xfffffff0, RZ, 0xc0, !PT ;  /* 0xfffffff0000a7812 */ /* 0x000fe200078ec0ff */
[----:B------:R-:W-:Y:S02]  /*0be0*/  IMAD.MOV.U32 R13, RZ, RZ, R8 ;  /* 0x000000ffff0d7224 */ /* 0x000fe400078e0008 */
[----:B------:R-:W-:Y:S02]  /*0bf0*/  IMAD.MOV.U32 R11, RZ, RZ, RZ ;  /* 0x000000ffff0b7224 */ /* 0x000fe400078e00ff */
[----:B------:R-:W-:Y:S02]  /*0c00*/  IMAD.X R3, RZ, RZ, R7, P0 ;  /* 0x000000ffff037224 */ /* 0x000fe400000e0607 */
[----:B------:R-:W-:-:S07]  /*0c10*/  IMAD.MOV.U32 R14, RZ, RZ, R10 ;  /* 0x000000ffff0e7224 */ /* 0x000fce00078e000a */
.L_x_37:
[----:B------:R-:W-:-:S05]  /*0c20*/  IMAD.MOV.U32 R2, RZ, RZ, R15 ;  /* 0x000000ffff027224 */ /* 0x000fca00078e000f */
        /* <DEDUP_REMOVED lines=27> */
[----:B------:R0:W4:Y:S01]  /*0de0*/  LDG.E.U8 R24, desc[UR4][R2.64+0x8] ;  /* 0x0000080402187981 */ /* 0x000122000c1e1100 */
[----:B------:R-:W-:Y:S02]  /*0df0*/  IADD3 R14, P0, PT, R14, -0x10, RZ ;  /* 0xfffffff00e0e7810 */ /* 0x000fe40007f1e0ff */
[----:B-----5:R-:W-:Y:S02]  /*0e00*/  IMAD.IADD R8, R27, 0x1, R8 ;  /* 0x000000011b087824 */ /* 0x020fe400078e0208 */
[----:B------:R-:W-:Y:S02]  /*0e10*/  IADD3.X R13, PT, PT, R13, -0x1, RZ, P0, !PT ;  /* 0xffffffff0d0d7810 */ /* 0x000fe400007fe4ff */
[----:B------:R-:W-:Y:S01]  /*0e20*/  IMAD R8, R8, 0x400, R8 ;  /* 0x0000040008087824 */ /* 0x000fe200078e0208 */
[----:B------:R-:W-:-:S04]  /*0e30*/  ISETP.NE.U32.AND P0, PT, R14, RZ, PT ;  /* 0x000000ff0e00720c */ /* 0x000fc80003f05070 */
[----:B------:R-:W-:Y:S02]  /*0e40*/  SHF.R.U32.HI R27, RZ, 0x6, R8 ;  /* 0x00000006ff1b7819 */ /* 0x000fe40000011608 */
[----:B------:R-:W-:Y:S02]  /*0e50*/  ISETP.NE.AND.EX P0, PT, R13, RZ, PT, P0 ;  /* 0x000000ff0d00720c */ /* 0x000fe40003f05300 */
        /* <DEDUP_REMOVED lines=36> */
[----:B------:R-:W-:Y:S02]  /*10a0*/  LOP3.LUT R8, R8, R15, RZ, 0x3c, !PT ;  /* 0x0000000f08087212 */ /* 0x000fe400078e3cff */
[----:B------:R-:W-:-:S05]  /*10b0*/  IADD3 R15, P2, PT, R2, 0x10, RZ ;  /* 0x00000010020f7810 */ /* 0x000fca0007f5e0ff */
[----:B0-----:R-:W-:Y:S02]  /*10c0*/  IMAD.X R3, RZ, RZ, R3, P2 ;  /* 0x000000ffff037224 */ /* 0x001fe400010e0603 */
        /* <DEDUP_REMOVED lines=11> */
[----:B------:R-:W-:Y:S01]  /*1180*/  LOP3.LUT R11, R2, R11, RZ, 0x3c, !PT ;  /* 0x0000000b020b7212 */ /* 0x000fe200078e3cff */
[----:B------:R-:W-:Y:S06]  /*1190*/  @P0 BRA `(.L_x_37) ;  /* 0xfffffff800a00947 */ /* 0x000fec000383ffff */
.L_x_36:
[----:B------:R-:W-:Y:S05]  /*11a0*/  BSYNC.RECONVERGENT B1 ;  /* 0x0000000000017941 */ /* 0x000fea0003800200 */
.L_x_35:
        /* <DEDUP_REMOVED lines=53> */
.L_x_39:
[----:B------:R-:W-:Y:S05]  /*1500*/  BSYNC.RECONVERGENT B1 ;  /* 0x0000000000017941 */ /* 0x000fea0003800200 */
.L_x_38:
        /* <DEDUP_REMOVED lines=33> */
.L_x_41:
[----:B------:R-:W-:Y:S05]  /*1720*/  BSYNC.RECONVERGENT B1 ;  /* 0x0000000000017941 */ /* 0x000fea0003800200 */
.L_x_40:
[----:B------:R-:W-:Y:S05]  /*1730*/  @!P1 BRA `(.L_x_34) ;  /* 0x0000000000489947 */ /* 0x000fea0003800000 */
[----:B------:R-:W0:Y:S01]  /*1740*/  LDCU.64 UR6, c[0x0][0x388] ;  /* 0x00007100ff0677ac */ /* 0x000e220008000a00 */
[----:B------:R-:W-:Y:S01]  /*1750*/  IMAD.MOV.U32 R5, RZ, RZ, RZ ;  /* 0x000000ffff057224 */ /* 0x000fe200078e00ff */
[----:B0-----:R-:W-:Y:S02]  /*1760*/  IADD3 R10, P0, P1, R10, UR6, R4 ;  /* 0x000000060a0a7c10 */ /* 0x001fe4000f91e004 */
[----:B------:R-:W-:Y:S02]  /*1770*/  LOP3.LUT R4, R0, 0x3, RZ, 0xc0, !PT ;  /* 0x0000000300047812 */ /* 0x000fe400078ec0ff */
[----:B------:R-:W-:-:S09]  /*1780*/  IADD3.X R3, PT, PT, R12, UR7, R6, P0, P1 ;  /* 0x000000070c037c10 */ /* 0x000fd200087e2406 */
.L_x_42:
[----:B------:R-:W-:-:S05]  /*1790*/  IMAD.MOV.U32 R2, RZ, RZ, R10 ;  /* 0x000000ffff027224 */ /* 0x000fca00078e000a */
[----:B------:R0:W2:Y:S01]  /*17a0*/  LDG.E.U8 R0, desc[UR4][R2.64] ;  /* 0x0000000402007981 */ /* 0x0000a2000c1e1100 */
[----:B------:R-:W-:Y:S02]  /*17b0*/  IADD3 R4, P0, PT, R4, -0x1, RZ ;  /* 0xffffffff04047810 */ /* 0x000fe40007f1e0ff */
[----:B------:R-:W-:Y:S02]  /*17c0*/  IADD3 R10, P1, PT, R10, 0x1, RZ ;  /* 0x000000010a0a7810 */ /* 0x000fe40007f3e0ff */
[----:B------:R-:W-:Y:S02]  /*17d0*/  IADD3.X R5, PT, PT, R5, -0x1, RZ, P0, !PT ;  /* 0xffffffff05057810 */ /* 0x000fe400007fe4ff */
[----:B------:R-:W-:Y:S01]  /*17e0*/  ISETP.NE.U32.AND P0, PT, R4, RZ, PT ;  /* 0x000000ff0400720c */ /* 0x000fe20003f05070 */
[----:B0-----:R-:W-:-:S03]  /*17f0*/  IMAD.X R3, RZ, RZ, R3, P1 ;  /* 0x000000ffff037224 */ /* 0x001fc600008e0603 */
[----:B------:R-:W-:Y:S01]  /*1800*/  ISETP.NE.AND.EX P0, PT, R5, RZ, PT, P0 ;  /* 0x000000ff0500720c */ /* 0x000fe20003f05300 */
[----:B--2---:R-:W-:-:S04]  /*1810*/  IMAD.IADD R0, R0, 0x1, R11 ;  /* 0x0000000100007824 */ /* 0x004fc800078e020b */
[----:B------:R-:W-:-:S05]  /*1820*/  IMAD R0, R0, 0x400, R0 ;  /* 0x0000040000007824 */ /* 0x000fca00078e0200 */
[----:B------:R-:W-:-:S04]  /*1830*/  SHF.R.U32.HI R11, RZ, 0x6, R0 ;  /* 0x00000006ff0b7819 */ /* 0x000fc80000011600 */
[----:B------:R-:W-:Y:S01]  /*1840*/  LOP3.LUT R11, R11, R0, RZ, 0x3c, !PT ;  /* 0x000000000b0b7212 */ /* 0x000fe200078e3cff */
[----:B------:R-:W-:Y:S06]  /*1850*/  @P0 BRA `(.L_x_42) ;  /* 0xfffffffc00cc0947 */ /* 0x000fec000383ffff */
.L_x_34:
[----:B------:R-:W-:Y:S05]  /*1860*/  BSYNC.RECONVERGENT B0 ;  /* 0x0000000000007941 */ /* 0x000fea0003800200 */
.L_x_33:
[----:B------:R-:W-:Y:S01]  /*1870*/  IMAD R11, R11, 0x8, R11 ;  /* 0x000000080b0b7824 */ /* 0x000fe200078e020b */
[----:B------:R-:W0:Y:S01]  /*1880*/  LDCU UR6, c[0x0][0x3a0] ;  /* 0x00007400ff0677ac */ /* 0x000e220008000800 */
[----:B------:R-:W1:Y:S01]  /*1890*/  LDC.64 R2, c[0x0][0x380] ;  /* 0x0000e000ff027b82 */ /* 0x000e620000000a00 */
[----:B------:R-:W-:Y:S02]  /*18a0*/  IMAD.MOV.U32 R15, RZ, RZ, 0x1 ;  /* 0x00000001ff0f7424 */ /* 0x000fe400078e00ff */
[----:B------:R-:W-:-:S04]  /*18b0*/  SHF.R.U32.HI R0, RZ, 0xb, R11 ;  /* 0x0000000bff007819 */ /* 0x000fc8000001160b */
[----:B------:R-:W-:-:S05]  /*18c0*/  LOP3.LUT R0, R0, R11, RZ, 0x3c, !PT ;  /* 0x0000000b00007212 */ /* 0x000fca00078e3cff */
[----:B------:R-:W-:-:S04]  /*18d0*/  IMAD R0, R0, 0x8000, R0 ;  /* 0x0000800000007824 */ /* 0x000fc800078e0200 */
[----:B------:R-:W-:Y:S01]  /*18e0*/  IMAD.IADD R5, R0, 0x1, R9 ;  /* 0x0000000100057824 */ /* 0x000fe200078e0209 */
[----:B0-----:R-:W-:-:S03]  /*18f0*/  LOP3.LUT R9, R9, UR6, RZ, 0xc0, !PT ;  /* 0x0000000609097c12 */ /* 0x001fc6000f8ec0ff */
[----:B------:R-:W-:Y:S01]  /*1900*/  IMAD.IADD R4, R0, 0x1, R5 ;  /* 0x0000000100047824 */ /* 0x000fe200078e0205 */
[----:B------:R-:W-:Y:S02]  /*1910*/  LOP3.LUT R0, R5, UR6, RZ, 0xc0, !PT ;  /* 0x0000000605007c12 */ /* 0x000fe4000f8ec0ff */
[----:B------:R-:W-:Y:S02]  /*1920*/  SHF.R.U32.HI R5, RZ, 0x5, R9 ;  /* 0x00000005ff057819 */ /* 0x000fe40000011609 */
[----:B------:R-:W-:Y:S02]  /*1930*/  LOP3.LUT R4, R4, UR6, RZ, 0xc0, !PT ;  /* 0x0000000604047c12 */ /* 0x000fe4000f8ec0ff */
[----:B------:R-:W-:Y:S02]  /*1940*/  SHF.R.U32.HI R7, RZ, 0x5, R0 ;  /* 0x00000005ff077819 */ /* 0x000fe40000011600 */
[----:B------:R-:W-:Y:S02]  /*1950*/  SHF.R.U32.HI R13, RZ, 0x5, R4 ;  /* 0x00000005ff0d7819 */ /* 0x000fe40000011604 */
[----:B------:R-:W-:Y:S01]  /*1960*/  SHF.L.W.U32 R9, R15, R9, RZ ;  /* 0x000000090f097219 */ /* 0x000fe20000000eff */
[----:B-1----:R-:W-:Y:S01]  /*1970*/  IMAD.WIDE.U32 R6, R7, 0x4, R2 ;  /* 0x0000000407067825 */ /* 0x002fe200078e0002 */
[----:B------:R-:W-:-:S02]  /*1980*/  SHF.L.W.U32 R11, R15, R0, RZ ;  /* 0x000000000f0b7219 */ /* 0x000fc40000000eff */
[----:B------:R-:W-:Y:S01]  /*1990*/  SHF.L.W.U32 R15, R15, R4, RZ ;  /* 0x000000040f0f7219 */ /* 0x000fe20000000eff */
[----:B------:R-:W-:-:S04]  /*19a0*/  IMAD.WIDE.U32 R4, R5, 0x4, R2 ;  /* 0x0000000405047825 */ /* 0x000fc800078e0002 */
[----:B------:R-:W-:Y:S01]  /*19b0*/  IMAD.WIDE.U32 R2, R13, 0x4, R2 ;  /* 0x000000040d027825 */ /* 0x000fe200078e0002 */
[----:B------:R-:W-:Y:S04]  /*19c0*/  REDG.E.OR.STRONG.GPU desc[UR4][R4.64], R9 ;  /* 0x000000090400798e */ /* 0x000fe8000f12e104 */
[----:B------:R-:W-:Y:S04]  /*19d0*/  REDG.E.OR.STRONG.GPU desc[UR4][R6.64], R11 ;  /* 0x0000000b0600798e */ /* 0x000fe8000f12e104 */
[----:B------:R-:W-:Y:S01]  /*19e0*/  REDG.E.OR.STRONG.GPU desc[UR4][R2.64], R15 ;  /* 0x0000000f0200798e */ /* 0x000fe2000f12e104 */
[----:B------:R-:W-:Y:S05]  /*19f0*/  EXIT ;  /* 0x000000000000794d */ /* 0x000fea0003800000 */
.L_x_43:
        /* <DEDUP_REMOVED lines=16> */
.L_x_45:


//--------------------- .nv.shared.reserved.0     --------------------------
	.section	.nv.shared.reserved.0,"aw",@nobits
	.weak		__nv_reservedSMEM_offset_0_alias
	.size		__nv_reservedSMEM_offset_0_alias, 0, 64
	.other		__nv_reservedSMEM_offset_0_alias,@"STO_CUDA_RESERVED_SHARED STV_DEFAULT"
__nv_reservedSMEM_offset_0_alias:
	.zero		0
	.zero		64


//--------------------- .nv.constant0._Z25check_bloom_filter_kernelPjPKcPKiS3_Pij --------------------------
	.section	.nv.constant0._Z25check_bloom_filter_kernelPjPKcPKiS3_Pij,"a",@progbits
	.sectionflags	@""
	.align	4
.nv.constant0._Z25check_bloom_filter_kernelPjPKcPKiS3_Pij:
	.zero		940


//--------------------- .nv.constant0._Z26add_to_bloom_filter_kernelPjPKcPKiS3_j --------------------------
	.section	.nv.constant0._Z26add_to_bloom_filter_kernelPjPKcPKiS3_j,"a",@progbits
	.sectionflags	@""
	.align	4
.nv.constant0._Z26add_to_bloom_filter_kernelPjPKcPKiS3_j:
	.zero		932


//--------------------- SYMBOLS --------------------------

	.type		.nv.reservedSmem.offset0,@object
	.size		.nv.reservedSmem.offset0,0x4
